//
// Generated by NVIDIA NVVM Compiler
//
// Compiler Build ID: CL-36424714
// Cuda compilation tools, release 13.0, V13.0.88
// Based on NVVM 20.0.0
//

.version 9.0
.target sm_100
.address_size 64

	// .globl	_Z25vanilla_scores_256_causalPK6__halfS1_Pfiif
.extern .shared .align 16 .b8 sdata[];
.extern .shared .align 16 .b8 smem[];

.visible .entry _Z25vanilla_scores_256_causalPK6__halfS1_Pfiif(
	.param .u64 .ptr .align 1 _Z25vanilla_scores_256_causalPK6__halfS1_Pfiif_param_0,
	.param .u64 .ptr .align 1 _Z25vanilla_scores_256_causalPK6__halfS1_Pfiif_param_1,
	.param .u64 .ptr .align 1 _Z25vanilla_scores_256_causalPK6__halfS1_Pfiif_param_2,
	.param .u32 _Z25vanilla_scores_256_causalPK6__halfS1_Pfiif_param_3,
	.param .u32 _Z25vanilla_scores_256_causalPK6__halfS1_Pfiif_param_4,
	.param .f32 _Z25vanilla_scores_256_causalPK6__halfS1_Pfiif_param_5
)
{
	.reg .pred 	%p<5>;
	.reg .b16 	%rs<513>;
	.reg .b32 	%r<12>;
	.reg .b32 	%f<771>;
	.reg .b64 	%rd<23>;

	ld.param.u64 	%rd2, [_Z25vanilla_scores_256_causalPK6__halfS1_Pfiif_param_0];
	ld.param.u64 	%rd3, [_Z25vanilla_scores_256_causalPK6__halfS1_Pfiif_param_1];
	ld.param.u64 	%rd4, [_Z25vanilla_scores_256_causalPK6__halfS1_Pfiif_param_2];
	ld.param.u32 	%r4, [_Z25vanilla_scores_256_causalPK6__halfS1_Pfiif_param_3];
	ld.param.u32 	%r3, [_Z25vanilla_scores_256_causalPK6__halfS1_Pfiif_param_4];
	ld.param.f32 	%f1, [_Z25vanilla_scores_256_causalPK6__halfS1_Pfiif_param_5];
	cvta.to.global.u64 	%rd1, %rd4;
	mov.u32 	%r5, %ctaid.y;
	mov.u32 	%r6, %ntid.y;
	mov.u32 	%r7, %tid.y;
	mad.lo.s32 	%r1, %r5, %r6, %r7;
	mov.u32 	%r8, %ctaid.x;
	mov.u32 	%r9, %ntid.x;
	mov.u32 	%r10, %tid.x;
	mad.lo.s32 	%r2, %r8, %r9, %r10;
	setp.ge.s32 	%p1, %r1, %r4;
	setp.ge.s32 	%p2, %r2, %r3;
	or.pred  	%p3, %p1, %p2;
	@%p3 bra 	$L__BB0_4;
	setp.le.s32 	%p4, %r2, %r1;
	@%p4 bra 	$L__BB0_3;
	cvt.u64.u32 	%rd17, %r1;
	cvt.s64.s32 	%rd18, %r3;
	cvt.u64.u32 	%rd19, %r2;
	mad.lo.s64 	%rd20, %rd18, %rd17, %rd19;
	shl.b64 	%rd21, %rd20, 2;
	add.s64 	%rd22, %rd1, %rd21;
	mov.b32 	%r11, -8388608;
	st.global.u32 	[%rd22], %r11;
	bra.uni 	$L__BB0_4;
$L__BB0_3:
	cvt.u64.u32 	%rd5, %r1;
	mul.wide.u32 	%rd6, %r1, 512;
	cvta.to.global.u64 	%rd7, %rd2;
	add.s64 	%rd8, %rd7, %rd6;
	cvt.s64.s32 	%rd9, %r2;
	mul.wide.s32 	%rd10, %r2, 512;
	cvta.to.global.u64 	%rd11, %rd3;
	add.s64 	%rd12, %rd11, %rd10;
	ld.global.nc.u16 	%rs1, [%rd8];
	// begin inline asm
	{  cvt.f32.f16 %f2, %rs1;}

	// end inline asm
	ld.global.nc.u16 	%rs2, [%rd12];
	// begin inline asm
	{  cvt.f32.f16 %f3, %rs2;}

	// end inline asm
	fma.rn.f32 	%f514, %f2, %f3, 0f00000000;
	ld.global.nc.u16 	%rs3, [%rd8+2];
	// begin inline asm
	{  cvt.f32.f16 %f4, %rs3;}

	// end inline asm
	ld.global.nc.u16 	%rs4, [%rd12+2];
	// begin inline asm
	{  cvt.f32.f16 %f5, %rs4;}

	// end inline asm
	fma.rn.f32 	%f515, %f4, %f5, %f514;
	ld.global.nc.u16 	%rs5, [%rd8+4];
	// begin inline asm
	{  cvt.f32.f16 %f6, %rs5;}

	// end inline asm
	ld.global.nc.u16 	%rs6, [%rd12+4];
	// begin inline asm
	{  cvt.f32.f16 %f7, %rs6;}

	// end inline asm
	fma.rn.f32 	%f516, %f6, %f7, %f515;
	ld.global.nc.u16 	%rs7, [%rd8+6];
	// begin inline asm
	{  cvt.f32.f16 %f8, %rs7;}

	// end inline asm
	ld.global.nc.u16 	%rs8, [%rd12+6];
	// begin inline asm
	{  cvt.f32.f16 %f9, %rs8;}

	// end inline asm
	fma.rn.f32 	%f517, %f8, %f9, %f516;
	ld.global.nc.u16 	%rs9, [%rd8+8];
	// begin inline asm
	{  cvt.f32.f16 %f10, %rs9;}

	// end inline asm
	ld.global.nc.u16 	%rs10, [%rd12+8];
	// begin inline asm
	{  cvt.f32.f16 %f11, %rs10;}

	// end inline asm
	fma.rn.f32 	%f518, %f10, %f11, %f517;
	ld.global.nc.u16 	%rs11, [%rd8+10];
	// begin inline asm
	{  cvt.f32.f16 %f12, %rs11;}

	// end inline asm
	ld.global.nc.u16 	%rs12, [%rd12+10];
	// begin inline asm
	{  cvt.f32.f16 %f13, %rs12;}

	// end inline asm
	fma.rn.f32 	%f519, %f12, %f13, %f518;
	ld.global.nc.u16 	%rs13, [%rd8+12];
	// begin inline asm
	{  cvt.f32.f16 %f14, %rs13;}

	// end inline asm
	ld.global.nc.u16 	%rs14, [%rd12+12];
	// begin inline asm
	{  cvt.f32.f16 %f15, %rs14;}

	// end inline asm
	fma.rn.f32 	%f520, %f14, %f15, %f519;
	ld.global.nc.u16 	%rs15, [%rd8+14];
	// begin inline asm
	{  cvt.f32.f16 %f16, %rs15;}

	// end inline asm
	ld.global.nc.u16 	%rs16, [%rd12+14];
	// begin inline asm
	{  cvt.f32.f16 %f17, %rs16;}

	// end inline asm
	fma.rn.f32 	%f521, %f16, %f17, %f520;
	ld.global.nc.u16 	%rs17, [%rd8+16];
	// begin inline asm
	{  cvt.f32.f16 %f18, %rs17;}

	// end inline asm
	ld.global.nc.u16 	%rs18, [%rd12+16];
	// begin inline asm
	{  cvt.f32.f16 %f19, %rs18;}

	// end inline asm
	fma.rn.f32 	%f522, %f18, %f19, %f521;
	ld.global.nc.u16 	%rs19, [%rd8+18];
	// begin inline asm
	{  cvt.f32.f16 %f20, %rs19;}

	// end inline asm
	ld.global.nc.u16 	%rs20, [%rd12+18];
	// begin inline asm
	{  cvt.f32.f16 %f21, %rs20;}

	// end inline asm
	fma.rn.f32 	%f523, %f20, %f21, %f522;
	ld.global.nc.u16 	%rs21, [%rd8+20];
	// begin inline asm
	{  cvt.f32.f16 %f22, %rs21;}

	// end inline asm
	ld.global.nc.u16 	%rs22, [%rd12+20];
	// begin inline asm
	{  cvt.f32.f16 %f23, %rs22;}

	// end inline asm
	fma.rn.f32 	%f524, %f22, %f23, %f523;
	ld.global.nc.u16 	%rs23, [%rd8+22];
	// begin inline asm
	{  cvt.f32.f16 %f24, %rs23;}

	// end inline asm
	ld.global.nc.u16 	%rs24, [%rd12+22];
	// begin inline asm
	{  cvt.f32.f16 %f25, %rs24;}

	// end inline asm
	fma.rn.f32 	%f525, %f24, %f25, %f524;
	ld.global.nc.u16 	%rs25, [%rd8+24];
	// begin inline asm
	{  cvt.f32.f16 %f26, %rs25;}

	// end inline asm
	ld.global.nc.u16 	%rs26, [%rd12+24];
	// begin inline asm
	{  cvt.f32.f16 %f27, %rs26;}

	// end inline asm
	fma.rn.f32 	%f526, %f26, %f27, %f525;
	ld.global.nc.u16 	%rs27, [%rd8+26];
	// begin inline asm
	{  cvt.f32.f16 %f28, %rs27;}

	// end inline asm
	ld.global.nc.u16 	%rs28, [%rd12+26];
	// begin inline asm
	{  cvt.f32.f16 %f29, %rs28;}

	// end inline asm
	fma.rn.f32 	%f527, %f28, %f29, %f526;
	ld.global.nc.u16 	%rs29, [%rd8+28];
	// begin inline asm
	{  cvt.f32.f16 %f30, %rs29;}

	// end inline asm
	ld.global.nc.u16 	%rs30, [%rd12+28];
	// begin inline asm
	{  cvt.f32.f16 %f31, %rs30;}

	// end inline asm
	fma.rn.f32 	%f528, %f30, %f31, %f527;
	ld.global.nc.u16 	%rs31, [%rd8+30];
	// begin inline asm
	{  cvt.f32.f16 %f32, %rs31;}

	// end inline asm
	ld.global.nc.u16 	%rs32, [%rd12+30];
	// begin inline asm
	{  cvt.f32.f16 %f33, %rs32;}

	// end inline asm
	fma.rn.f32 	%f529, %f32, %f33, %f528;
	ld.global.nc.u16 	%rs33, [%rd8+32];
	// begin inline asm
	{  cvt.f32.f16 %f34, %rs33;}

	// end inline asm
	ld.global.nc.u16 	%rs34, [%rd12+32];
	// begin inline asm
	{  cvt.f32.f16 %f35, %rs34;}

	// end inline asm
	fma.rn.f32 	%f530, %f34, %f35, %f529;
	ld.global.nc.u16 	%rs35, [%rd8+34];
	// begin inline asm
	{  cvt.f32.f16 %f36, %rs35;}

	// end inline asm
	ld.global.nc.u16 	%rs36, [%rd12+34];
	// begin inline asm
	{  cvt.f32.f16 %f37, %rs36;}

	// end inline asm
	fma.rn.f32 	%f531, %f36, %f37, %f530;
	ld.global.nc.u16 	%rs37, [%rd8+36];
	// begin inline asm
	{  cvt.f32.f16 %f38, %rs37;}

	// end inline asm
	ld.global.nc.u16 	%rs38, [%rd12+36];
	// begin inline asm
	{  cvt.f32.f16 %f39, %rs38;}

	// end inline asm
	fma.rn.f32 	%f532, %f38, %f39, %f531;
	ld.global.nc.u16 	%rs39, [%rd8+38];
	// begin inline asm
	{  cvt.f32.f16 %f40, %rs39;}

	// end inline asm
	ld.global.nc.u16 	%rs40, [%rd12+38];
	// begin inline asm
	{  cvt.f32.f16 %f41, %rs40;}

	// end inline asm
	fma.rn.f32 	%f533, %f40, %f41, %f532;
	ld.global.nc.u16 	%rs41, [%rd8+40];
	// begin inline asm
	{  cvt.f32.f16 %f42, %rs41;}

	// end inline asm
	ld.global.nc.u16 	%rs42, [%rd12+40];
	// begin inline asm
	{  cvt.f32.f16 %f43, %rs42;}

	// end inline asm
	fma.rn.f32 	%f534, %f42, %f43, %f533;
	ld.global.nc.u16 	%rs43, [%rd8+42];
	// begin inline asm
	{  cvt.f32.f16 %f44, %rs43;}

	// end inline asm
	ld.global.nc.u16 	%rs44, [%rd12+42];
	// begin inline asm
	{  cvt.f32.f16 %f45, %rs44;}

	// end inline asm
	fma.rn.f32 	%f535, %f44, %f45, %f534;
	ld.global.nc.u16 	%rs45, [%rd8+44];
	// begin inline asm
	{  cvt.f32.f16 %f46, %rs45;}

	// end inline asm
	ld.global.nc.u16 	%rs46, [%rd12+44];
	// begin inline asm
	{  cvt.f32.f16 %f47, %rs46;}

	// end inline asm
	fma.rn.f32 	%f536, %f46, %f47, %f535;
	ld.global.nc.u16 	%rs47, [%rd8+46];
	// begin inline asm
	{  cvt.f32.f16 %f48, %rs47;}

	// end inline asm
	ld.global.nc.u16 	%rs48, [%rd12+46];
	// begin inline asm
	{  cvt.f32.f16 %f49, %rs48;}

	// end inline asm
	fma.rn.f32 	%f537, %f48, %f49, %f536;
	ld.global.nc.u16 	%rs49, [%rd8+48];
	// begin inline asm
	{  cvt.f32.f16 %f50, %rs49;}

	// end inline asm
	ld.global.nc.u16 	%rs50, [%rd12+48];
	// begin inline asm
	{  cvt.f32.f16 %f51, %rs50;}

	// end inline asm
	fma.rn.f32 	%f538, %f50, %f51, %f537;
	ld.global.nc.u16 	%rs51, [%rd8+50];
	// begin inline asm
	{  cvt.f32.f16 %f52, %rs51;}

	// end inline asm
	ld.global.nc.u16 	%rs52, [%rd12+50];
	// begin inline asm
	{  cvt.f32.f16 %f53, %rs52;}

	// end inline asm
	fma.rn.f32 	%f539, %f52, %f53, %f538;
	ld.global.nc.u16 	%rs53, [%rd8+52];
	// begin inline asm
	{  cvt.f32.f16 %f54, %rs53;}

	// end inline asm
	ld.global.nc.u16 	%rs54, [%rd12+52];
	// begin inline asm
	{  cvt.f32.f16 %f55, %rs54;}

	// end inline asm
	fma.rn.f32 	%f540, %f54, %f55, %f539;
	ld.global.nc.u16 	%rs55, [%rd8+54];
	// begin inline asm
	{  cvt.f32.f16 %f56, %rs55;}

	// end inline asm
	ld.global.nc.u16 	%rs56, [%rd12+54];
	// begin inline asm
	{  cvt.f32.f16 %f57, %rs56;}

	// end inline asm
	fma.rn.f32 	%f541, %f56, %f57, %f540;
	ld.global.nc.u16 	%rs57, [%rd8+56];
	// begin inline asm
	{  cvt.f32.f16 %f58, %rs57;}

	// end inline asm
	ld.global.nc.u16 	%rs58, [%rd12+56];
	// begin inline asm
	{  cvt.f32.f16 %f59, %rs58;}

	// end inline asm
	fma.rn.f32 	%f542, %f58, %f59, %f541;
	ld.global.nc.u16 	%rs59, [%rd8+58];
	// begin inline asm
	{  cvt.f32.f16 %f60, %rs59;}

	// end inline asm
	ld.global.nc.u16 	%rs60, [%rd12+58];
	// begin inline asm
	{  cvt.f32.f16 %f61, %rs60;}

	// end inline asm
	fma.rn.f32 	%f543, %f60, %f61, %f542;
	ld.global.nc.u16 	%rs61, [%rd8+60];
	// begin inline asm
	{  cvt.f32.f16 %f62, %rs61;}

	// end inline asm
	ld.global.nc.u16 	%rs62, [%rd12+60];
	// begin inline asm
	{  cvt.f32.f16 %f63, %rs62;}

	// end inline asm
	fma.rn.f32 	%f544, %f62, %f63, %f543;
	ld.global.nc.u16 	%rs63, [%rd8+62];
	// begin inline asm
	{  cvt.f32.f16 %f64, %rs63;}

	// end inline asm
	ld.global.nc.u16 	%rs64, [%rd12+62];
	// begin inline asm
	{  cvt.f32.f16 %f65, %rs64;}

	// end inline asm
	fma.rn.f32 	%f545, %f64, %f65, %f544;
	ld.global.nc.u16 	%rs65, [%rd8+64];
	// begin inline asm
	{  cvt.f32.f16 %f66, %rs65;}

	// end inline asm
	ld.global.nc.u16 	%rs66, [%rd12+64];
	// begin inline asm
	{  cvt.f32.f16 %f67, %rs66;}

	// end inline asm
	fma.rn.f32 	%f546, %f66, %f67, %f545;
	ld.global.nc.u16 	%rs67, [%rd8+66];
	// begin inline asm
	{  cvt.f32.f16 %f68, %rs67;}

	// end inline asm
	ld.global.nc.u16 	%rs68, [%rd12+66];
	// begin inline asm
	{  cvt.f32.f16 %f69, %rs68;}

	// end inline asm
	fma.rn.f32 	%f547, %f68, %f69, %f546;
	ld.global.nc.u16 	%rs69, [%rd8+68];
	// begin inline asm
	{  cvt.f32.f16 %f70, %rs69;}

	// end inline asm
	ld.global.nc.u16 	%rs70, [%rd12+68];
	// begin inline asm
	{  cvt.f32.f16 %f71, %rs70;}

	// end inline asm
	fma.rn.f32 	%f548, %f70, %f71, %f547;
	ld.global.nc.u16 	%rs71, [%rd8+70];
	// begin inline asm
	{  cvt.f32.f16 %f72, %rs71;}

	// end inline asm
	ld.global.nc.u16 	%rs72, [%rd12+70];
	// begin inline asm
	{  cvt.f32.f16 %f73, %rs72;}

	// end inline asm
	fma.rn.f32 	%f549, %f72, %f73, %f548;
	ld.global.nc.u16 	%rs73, [%rd8+72];
	// begin inline asm
	{  cvt.f32.f16 %f74, %rs73;}

	// end inline asm
	ld.global.nc.u16 	%rs74, [%rd12+72];
	// begin inline asm
	{  cvt.f32.f16 %f75, %rs74;}

	// end inline asm
	fma.rn.f32 	%f550, %f74, %f75, %f549;
	ld.global.nc.u16 	%rs75, [%rd8+74];
	// begin inline asm
	{  cvt.f32.f16 %f76, %rs75;}

	// end inline asm
	ld.global.nc.u16 	%rs76, [%rd12+74];
	// begin inline asm
	{  cvt.f32.f16 %f77, %rs76;}

	// end inline asm
	fma.rn.f32 	%f551, %f76, %f77, %f550;
	ld.global.nc.u16 	%rs77, [%rd8+76];
	// begin inline asm
	{  cvt.f32.f16 %f78, %rs77;}

	// end inline asm
	ld.global.nc.u16 	%rs78, [%rd12+76];
	// begin inline asm
	{  cvt.f32.f16 %f79, %rs78;}

	// end inline asm
	fma.rn.f32 	%f552, %f78, %f79, %f551;
	ld.global.nc.u16 	%rs79, [%rd8+78];
	// begin inline asm
	{  cvt.f32.f16 %f80, %rs79;}

	// end inline asm
	ld.global.nc.u16 	%rs80, [%rd12+78];
	// begin inline asm
	{  cvt.f32.f16 %f81, %rs80;}

	// end inline asm
	fma.rn.f32 	%f553, %f80, %f81, %f552;
	ld.global.nc.u16 	%rs81, [%rd8+80];
	// begin inline asm
	{  cvt.f32.f16 %f82, %rs81;}

	// end inline asm
	ld.global.nc.u16 	%rs82, [%rd12+80];
	// begin inline asm
	{  cvt.f32.f16 %f83, %rs82;}

	// end inline asm
	fma.rn.f32 	%f554, %f82, %f83, %f553;
	ld.global.nc.u16 	%rs83, [%rd8+82];
	// begin inline asm
	{  cvt.f32.f16 %f84, %rs83;}

	// end inline asm
	ld.global.nc.u16 	%rs84, [%rd12+82];
	// begin inline asm
	{  cvt.f32.f16 %f85, %rs84;}

	// end inline asm
	fma.rn.f32 	%f555, %f84, %f85, %f554;
	ld.global.nc.u16 	%rs85, [%rd8+84];
	// begin inline asm
	{  cvt.f32.f16 %f86, %rs85;}

	// end inline asm
	ld.global.nc.u16 	%rs86, [%rd12+84];
	// begin inline asm
	{  cvt.f32.f16 %f87, %rs86;}

	// end inline asm
	fma.rn.f32 	%f556, %f86, %f87, %f555;
	ld.global.nc.u16 	%rs87, [%rd8+86];
	// begin inline asm
	{  cvt.f32.f16 %f88, %rs87;}

	// end inline asm
	ld.global.nc.u16 	%rs88, [%rd12+86];
	// begin inline asm
	{  cvt.f32.f16 %f89, %rs88;}

	// end inline asm
	fma.rn.f32 	%f557, %f88, %f89, %f556;
	ld.global.nc.u16 	%rs89, [%rd8+88];
	// begin inline asm
	{  cvt.f32.f16 %f90, %rs89;}

	// end inline asm
	ld.global.nc.u16 	%rs90, [%rd12+88];
	// begin inline asm
	{  cvt.f32.f16 %f91, %rs90;}

	// end inline asm
	fma.rn.f32 	%f558, %f90, %f91, %f557;
	ld.global.nc.u16 	%rs91, [%rd8+90];
	// begin inline asm
	{  cvt.f32.f16 %f92, %rs91;}

	// end inline asm
	ld.global.nc.u16 	%rs92, [%rd12+90];
	// begin inline asm
	{  cvt.f32.f16 %f93, %rs92;}

	// end inline asm
	fma.rn.f32 	%f559, %f92, %f93, %f558;
	ld.global.nc.u16 	%rs93, [%rd8+92];
	// begin inline asm
	{  cvt.f32.f16 %f94, %rs93;}

	// end inline asm
	ld.global.nc.u16 	%rs94, [%rd12+92];
	// begin inline asm
	{  cvt.f32.f16 %f95, %rs94;}

	// end inline asm
	fma.rn.f32 	%f560, %f94, %f95, %f559;
	ld.global.nc.u16 	%rs95, [%rd8+94];
	// begin inline asm
	{  cvt.f32.f16 %f96, %rs95;}

	// end inline asm
	ld.global.nc.u16 	%rs96, [%rd12+94];
	// begin inline asm
	{  cvt.f32.f16 %f97, %rs96;}

	// end inline asm
	fma.rn.f32 	%f561, %f96, %f97, %f560;
	ld.global.nc.u16 	%rs97, [%rd8+96];
	// begin inline asm
	{  cvt.f32.f16 %f98, %rs97;}

	// end inline asm
	ld.global.nc.u16 	%rs98, [%rd12+96];
	// begin inline asm
	{  cvt.f32.f16 %f99, %rs98;}

	// end inline asm
	fma.rn.f32 	%f562, %f98, %f99, %f561;
	ld.global.nc.u16 	%rs99, [%rd8+98];
	// begin inline asm
	{  cvt.f32.f16 %f100, %rs99;}

	// end inline asm
	ld.global.nc.u16 	%rs100, [%rd12+98];
	// begin inline asm
	{  cvt.f32.f16 %f101, %rs100;}

	// end inline asm
	fma.rn.f32 	%f563, %f100, %f101, %f562;
	ld.global.nc.u16 	%rs101, [%rd8+100];
	// begin inline asm
	{  cvt.f32.f16 %f102, %rs101;}

	// end inline asm
	ld.global.nc.u16 	%rs102, [%rd12+100];
	// begin inline asm
	{  cvt.f32.f16 %f103, %rs102;}

	// end inline asm
	fma.rn.f32 	%f564, %f102, %f103, %f563;
	ld.global.nc.u16 	%rs103, [%rd8+102];
	// begin inline asm
	{  cvt.f32.f16 %f104, %rs103;}

	// end inline asm
	ld.global.nc.u16 	%rs104, [%rd12+102];
	// begin inline asm
	{  cvt.f32.f16 %f105, %rs104;}

	// end inline asm
	fma.rn.f32 	%f565, %f104, %f105, %f564;
	ld.global.nc.u16 	%rs105, [%rd8+104];
	// begin inline asm
	{  cvt.f32.f16 %f106, %rs105;}

	// end inline asm
	ld.global.nc.u16 	%rs106, [%rd12+104];
	// begin inline asm
	{  cvt.f32.f16 %f107, %rs106;}

	// end inline asm
	fma.rn.f32 	%f566, %f106, %f107, %f565;
	ld.global.nc.u16 	%rs107, [%rd8+106];
	// begin inline asm
	{  cvt.f32.f16 %f108, %rs107;}

	// end inline asm
	ld.global.nc.u16 	%rs108, [%rd12+106];
	// begin inline asm
	{  cvt.f32.f16 %f109, %rs108;}

	// end inline asm
	fma.rn.f32 	%f567, %f108, %f109, %f566;
	ld.global.nc.u16 	%rs109, [%rd8+108];
	// begin inline asm
	{  cvt.f32.f16 %f110, %rs109;}

	// end inline asm
	ld.global.nc.u16 	%rs110, [%rd12+108];
	// begin inline asm
	{  cvt.f32.f16 %f111, %rs110;}

	// end inline asm
	fma.rn.f32 	%f568, %f110, %f111, %f567;
	ld.global.nc.u16 	%rs111, [%rd8+110];
	// begin inline asm
	{  cvt.f32.f16 %f112, %rs111;}

	// end inline asm
	ld.global.nc.u16 	%rs112, [%rd12+110];
	// begin inline asm
	{  cvt.f32.f16 %f113, %rs112;}

	// end inline asm
	fma.rn.f32 	%f569, %f112, %f113, %f568;
	ld.global.nc.u16 	%rs113, [%rd8+112];
	// begin inline asm
	{  cvt.f32.f16 %f114, %rs113;}

	// end inline asm
	ld.global.nc.u16 	%rs114, [%rd12+112];
	// begin inline asm
	{  cvt.f32.f16 %f115, %rs114;}

	// end inline asm
	fma.rn.f32 	%f570, %f114, %f115, %f569;
	ld.global.nc.u16 	%rs115, [%rd8+114];
	// begin inline asm
	{  cvt.f32.f16 %f116, %rs115;}

	// end inline asm
	ld.global.nc.u16 	%rs116, [%rd12+114];
	// begin inline asm
	{  cvt.f32.f16 %f117, %rs116;}

	// end inline asm
	fma.rn.f32 	%f571, %f116, %f117, %f570;
	ld.global.nc.u16 	%rs117, [%rd8+116];
	// begin inline asm
	{  cvt.f32.f16 %f118, %rs117;}

	// end inline asm
	ld.global.nc.u16 	%rs118, [%rd12+116];
	// begin inline asm
	{  cvt.f32.f16 %f119, %rs118;}

	// end inline asm
	fma.rn.f32 	%f572, %f118, %f119, %f571;
	ld.global.nc.u16 	%rs119, [%rd8+118];
	// begin inline asm
	{  cvt.f32.f16 %f120, %rs119;}

	// end inline asm
	ld.global.nc.u16 	%rs120, [%rd12+118];
	// begin inline asm
	{  cvt.f32.f16 %f121, %rs120;}

	// end inline asm
	fma.rn.f32 	%f573, %f120, %f121, %f572;
	ld.global.nc.u16 	%rs121, [%rd8+120];
	// begin inline asm
	{  cvt.f32.f16 %f122, %rs121;}

	// end inline asm
	ld.global.nc.u16 	%rs122, [%rd12+120];
	// begin inline asm
	{  cvt.f32.f16 %f123, %rs122;}

	// end inline asm
	fma.rn.f32 	%f574, %f122, %f123, %f573;
	ld.global.nc.u16 	%rs123, [%rd8+122];
	// begin inline asm
	{  cvt.f32.f16 %f124, %rs123;}

	// end inline asm
	ld.global.nc.u16 	%rs124, [%rd12+122];
	// begin inline asm
	{  cvt.f32.f16 %f125, %rs124;}

	// end inline asm
	fma.rn.f32 	%f575, %f124, %f125, %f574;
	ld.global.nc.u16 	%rs125, [%rd8+124];
	// begin inline asm
	{  cvt.f32.f16 %f126, %rs125;}

	// end inline asm
	ld.global.nc.u16 	%rs126, [%rd12+124];
	// begin inline asm
	{  cvt.f32.f16 %f127, %rs126;}

	// end inline asm
	fma.rn.f32 	%f576, %f126, %f127, %f575;
	ld.global.nc.u16 	%rs127, [%rd8+126];
	// begin inline asm
	{  cvt.f32.f16 %f128, %rs127;}

	// end inline asm
	ld.global.nc.u16 	%rs128, [%rd12+126];
	// begin inline asm
	{  cvt.f32.f16 %f129, %rs128;}

	// end inline asm
	fma.rn.f32 	%f577, %f128, %f129, %f576;
	ld.global.nc.u16 	%rs129, [%rd8+128];
	// begin inline asm
	{  cvt.f32.f16 %f130, %rs129;}

	// end inline asm
	ld.global.nc.u16 	%rs130, [%rd12+128];
	// begin inline asm
	{  cvt.f32.f16 %f131, %rs130;}

	// end inline asm
	fma.rn.f32 	%f578, %f130, %f131, %f577;
	ld.global.nc.u16 	%rs131, [%rd8+130];
	// begin inline asm
	{  cvt.f32.f16 %f132, %rs131;}

	// end inline asm
	ld.global.nc.u16 	%rs132, [%rd12+130];
	// begin inline asm
	{  cvt.f32.f16 %f133, %rs132;}

	// end inline asm
	fma.rn.f32 	%f579, %f132, %f133, %f578;
	ld.global.nc.u16 	%rs133, [%rd8+132];
	// begin inline asm
	{  cvt.f32.f16 %f134, %rs133;}

	// end inline asm
	ld.global.nc.u16 	%rs134, [%rd12+132];
	// begin inline asm
	{  cvt.f32.f16 %f135, %rs134;}

	// end inline asm
	fma.rn.f32 	%f580, %f134, %f135, %f579;
	ld.global.nc.u16 	%rs135, [%rd8+134];
	// begin inline asm
	{  cvt.f32.f16 %f136, %rs135;}

	// end inline asm
	ld.global.nc.u16 	%rs136, [%rd12+134];
	// begin inline asm
	{  cvt.f32.f16 %f137, %rs136;}

	// end inline asm
	fma.rn.f32 	%f581, %f136, %f137, %f580;
	ld.global.nc.u16 	%rs137, [%rd8+136];
	// begin inline asm
	{  cvt.f32.f16 %f138, %rs137;}

	// end inline asm
	ld.global.nc.u16 	%rs138, [%rd12+136];
	// begin inline asm
	{  cvt.f32.f16 %f139, %rs138;}

	// end inline asm
	fma.rn.f32 	%f582, %f138, %f139, %f581;
	ld.global.nc.u16 	%rs139, [%rd8+138];
	// begin inline asm
	{  cvt.f32.f16 %f140, %rs139;}

	// end inline asm
	ld.global.nc.u16 	%rs140, [%rd12+138];
	// begin inline asm
	{  cvt.f32.f16 %f141, %rs140;}

	// end inline asm
	fma.rn.f32 	%f583, %f140, %f141, %f582;
	ld.global.nc.u16 	%rs141, [%rd8+140];
	// begin inline asm
	{  cvt.f32.f16 %f142, %rs141;}

	// end inline asm
	ld.global.nc.u16 	%rs142, [%rd12+140];
	// begin inline asm
	{  cvt.f32.f16 %f143, %rs142;}

	// end inline asm
	fma.rn.f32 	%f584, %f142, %f143, %f583;
	ld.global.nc.u16 	%rs143, [%rd8+142];
	// begin inline asm
	{  cvt.f32.f16 %f144, %rs143;}

	// end inline asm
	ld.global.nc.u16 	%rs144, [%rd12+142];
	// begin inline asm
	{  cvt.f32.f16 %f145, %rs144;}

	// end inline asm
	fma.rn.f32 	%f585, %f144, %f145, %f584;
	ld.global.nc.u16 	%rs145, [%rd8+144];
	// begin inline asm
	{  cvt.f32.f16 %f146, %rs145;}

	// end inline asm
	ld.global.nc.u16 	%rs146, [%rd12+144];
	// begin inline asm
	{  cvt.f32.f16 %f147, %rs146;}

	// end inline asm
	fma.rn.f32 	%f586, %f146, %f147, %f585;
	ld.global.nc.u16 	%rs147, [%rd8+146];
	// begin inline asm
	{  cvt.f32.f16 %f148, %rs147;}

	// end inline asm
	ld.global.nc.u16 	%rs148, [%rd12+146];
	// begin inline asm
	{  cvt.f32.f16 %f149, %rs148;}

	// end inline asm
	fma.rn.f32 	%f587, %f148, %f149, %f586;
	ld.global.nc.u16 	%rs149, [%rd8+148];
	// begin inline asm
	{  cvt.f32.f16 %f150, %rs149;}

	// end inline asm
	ld.global.nc.u16 	%rs150, [%rd12+148];
	// begin inline asm
	{  cvt.f32.f16 %f151, %rs150;}

	// end inline asm
	fma.rn.f32 	%f588, %f150, %f151, %f587;
	ld.global.nc.u16 	%rs151, [%rd8+150];
	// begin inline asm
	{  cvt.f32.f16 %f152, %rs151;}

	// end inline asm
	ld.global.nc.u16 	%rs152, [%rd12+150];
	// begin inline asm
	{  cvt.f32.f16 %f153, %rs152;}

	// end inline asm
	fma.rn.f32 	%f589, %f152, %f153, %f588;
	ld.global.nc.u16 	%rs153, [%rd8+152];
	// begin inline asm
	{  cvt.f32.f16 %f154, %rs153;}

	// end inline asm
	ld.global.nc.u16 	%rs154, [%rd12+152];
	// begin inline asm
	{  cvt.f32.f16 %f155, %rs154;}

	// end inline asm
	fma.rn.f32 	%f590, %f154, %f155, %f589;
	ld.global.nc.u16 	%rs155, [%rd8+154];
	// begin inline asm
	{  cvt.f32.f16 %f156, %rs155;}

	// end inline asm
	ld.global.nc.u16 	%rs156, [%rd12+154];
	// begin inline asm
	{  cvt.f32.f16 %f157, %rs156;}

	// end inline asm
	fma.rn.f32 	%f591, %f156, %f157, %f590;
	ld.global.nc.u16 	%rs157, [%rd8+156];
	// begin inline asm
	{  cvt.f32.f16 %f158, %rs157;}

	// end inline asm
	ld.global.nc.u16 	%rs158, [%rd12+156];
	// begin inline asm
	{  cvt.f32.f16 %f159, %rs158;}

	// end inline asm
	fma.rn.f32 	%f592, %f158, %f159, %f591;
	ld.global.nc.u16 	%rs159, [%rd8+158];
	// begin inline asm
	{  cvt.f32.f16 %f160, %rs159;}

	// end inline asm
	ld.global.nc.u16 	%rs160, [%rd12+158];
	// begin inline asm
	{  cvt.f32.f16 %f161, %rs160;}

	// end inline asm
	fma.rn.f32 	%f593, %f160, %f161, %f592;
	ld.global.nc.u16 	%rs161, [%rd8+160];
	// begin inline asm
	{  cvt.f32.f16 %f162, %rs161;}

	// end inline asm
	ld.global.nc.u16 	%rs162, [%rd12+160];
	// begin inline asm
	{  cvt.f32.f16 %f163, %rs162;}

	// end inline asm
	fma.rn.f32 	%f594, %f162, %f163, %f593;
	ld.global.nc.u16 	%rs163, [%rd8+162];
	// begin inline asm
	{  cvt.f32.f16 %f164, %rs163;}

	// end inline asm
	ld.global.nc.u16 	%rs164, [%rd12+162];
	// begin inline asm
	{  cvt.f32.f16 %f165, %rs164;}

	// end inline asm
	fma.rn.f32 	%f595, %f164, %f165, %f594;
	ld.global.nc.u16 	%rs165, [%rd8+164];
	// begin inline asm
	{  cvt.f32.f16 %f166, %rs165;}

	// end inline asm
	ld.global.nc.u16 	%rs166, [%rd12+164];
	// begin inline asm
	{  cvt.f32.f16 %f167, %rs166;}

	// end inline asm
	fma.rn.f32 	%f596, %f166, %f167, %f595;
	ld.global.nc.u16 	%rs167, [%rd8+166];
	// begin inline asm
	{  cvt.f32.f16 %f168, %rs167;}

	// end inline asm
	ld.global.nc.u16 	%rs168, [%rd12+166];
	// begin inline asm
	{  cvt.f32.f16 %f169, %rs168;}

	// end inline asm
	fma.rn.f32 	%f597, %f168, %f169, %f596;
	ld.global.nc.u16 	%rs169, [%rd8+168];
	// begin inline asm
	{  cvt.f32.f16 %f170, %rs169;}

	// end inline asm
	ld.global.nc.u16 	%rs170, [%rd12+168];
	// begin inline asm
	{  cvt.f32.f16 %f171, %rs170;}

	// end inline asm
	fma.rn.f32 	%f598, %f170, %f171, %f597;
	ld.global.nc.u16 	%rs171, [%rd8+170];
	// begin inline asm
	{  cvt.f32.f16 %f172, %rs171;}

	// end inline asm
	ld.global.nc.u16 	%rs172, [%rd12+170];
	// begin inline asm
	{  cvt.f32.f16 %f173, %rs172;}

	// end inline asm
	fma.rn.f32 	%f599, %f172, %f173, %f598;
	ld.global.nc.u16 	%rs173, [%rd8+172];
	// begin inline asm
	{  cvt.f32.f16 %f174, %rs173;}

	// end inline asm
	ld.global.nc.u16 	%rs174, [%rd12+172];
	// begin inline asm
	{  cvt.f32.f16 %f175, %rs174;}

	// end inline asm
	fma.rn.f32 	%f600, %f174, %f175, %f599;
	ld.global.nc.u16 	%rs175, [%rd8+174];
	// begin inline asm
	{  cvt.f32.f16 %f176, %rs175;}

	// end inline asm
	ld.global.nc.u16 	%rs176, [%rd12+174];
	// begin inline asm
	{  cvt.f32.f16 %f177, %rs176;}

	// end inline asm
	fma.rn.f32 	%f601, %f176, %f177, %f600;
	ld.global.nc.u16 	%rs177, [%rd8+176];
	// begin inline asm
	{  cvt.f32.f16 %f178, %rs177;}

	// end inline asm
	ld.global.nc.u16 	%rs178, [%rd12+176];
	// begin inline asm
	{  cvt.f32.f16 %f179, %rs178;}

	// end inline asm
	fma.rn.f32 	%f602, %f178, %f179, %f601;
	ld.global.nc.u16 	%rs179, [%rd8+178];
	// begin inline asm
	{  cvt.f32.f16 %f180, %rs179;}

	// end inline asm
	ld.global.nc.u16 	%rs180, [%rd12+178];
	// begin inline asm
	{  cvt.f32.f16 %f181, %rs180;}

	// end inline asm
	fma.rn.f32 	%f603, %f180, %f181, %f602;
	ld.global.nc.u16 	%rs181, [%rd8+180];
	// begin inline asm
	{  cvt.f32.f16 %f182, %rs181;}

	// end inline asm
	ld.global.nc.u16 	%rs182, [%rd12+180];
	// begin inline asm
	{  cvt.f32.f16 %f183, %rs182;}

	// end inline asm
	fma.rn.f32 	%f604, %f182, %f183, %f603;
	ld.global.nc.u16 	%rs183, [%rd8+182];
	// begin inline asm
	{  cvt.f32.f16 %f184, %rs183;}

	// end inline asm
	ld.global.nc.u16 	%rs184, [%rd12+182];
	// begin inline asm
	{  cvt.f32.f16 %f185, %rs184;}

	// end inline asm
	fma.rn.f32 	%f605, %f184, %f185, %f604;
	ld.global.nc.u16 	%rs185, [%rd8+184];
	// begin inline asm
	{  cvt.f32.f16 %f186, %rs185;}

	// end inline asm
	ld.global.nc.u16 	%rs186, [%rd12+184];
	// begin inline asm
	{  cvt.f32.f16 %f187, %rs186;}

	// end inline asm
	fma.rn.f32 	%f606, %f186, %f187, %f605;
	ld.global.nc.u16 	%rs187, [%rd8+186];
	// begin inline asm
	{  cvt.f32.f16 %f188, %rs187;}

	// end inline asm
	ld.global.nc.u16 	%rs188, [%rd12+186];
	// begin inline asm
	{  cvt.f32.f16 %f189, %rs188;}

	// end inline asm
	fma.rn.f32 	%f607, %f188, %f189, %f606;
	ld.global.nc.u16 	%rs189, [%rd8+188];
	// begin inline asm
	{  cvt.f32.f16 %f190, %rs189;}

	// end inline asm
	ld.global.nc.u16 	%rs190, [%rd12+188];
	// begin inline asm
	{  cvt.f32.f16 %f191, %rs190;}

	// end inline asm
	fma.rn.f32 	%f608, %f190, %f191, %f607;
	ld.global.nc.u16 	%rs191, [%rd8+190];
	// begin inline asm
	{  cvt.f32.f16 %f192, %rs191;}

	// end inline asm
	ld.global.nc.u16 	%rs192, [%rd12+190];
	// begin inline asm
	{  cvt.f32.f16 %f193, %rs192;}

	// end inline asm
	fma.rn.f32 	%f609, %f192, %f193, %f608;
	ld.global.nc.u16 	%rs193, [%rd8+192];
	// begin inline asm
	{  cvt.f32.f16 %f194, %rs193;}

	// end inline asm
	ld.global.nc.u16 	%rs194, [%rd12+192];
	// begin inline asm
	{  cvt.f32.f16 %f195, %rs194;}

	// end inline asm
	fma.rn.f32 	%f610, %f194, %f195, %f609;
	ld.global.nc.u16 	%rs195, [%rd8+194];
	// begin inline asm
	{  cvt.f32.f16 %f196, %rs195;}

	// end inline asm
	ld.global.nc.u16 	%rs196, [%rd12+194];
	// begin inline asm
	{  cvt.f32.f16 %f197, %rs196;}

	// end inline asm
	fma.rn.f32 	%f611, %f196, %f197, %f610;
	ld.global.nc.u16 	%rs197, [%rd8+196];
	// begin inline asm
	{  cvt.f32.f16 %f198, %rs197;}

	// end inline asm
	ld.global.nc.u16 	%rs198, [%rd12+196];
	// begin inline asm
	{  cvt.f32.f16 %f199, %rs198;}

	// end inline asm
	fma.rn.f32 	%f612, %f198, %f199, %f611;
	ld.global.nc.u16 	%rs199, [%rd8+198];
	// begin inline asm
	{  cvt.f32.f16 %f200, %rs199;}

	// end inline asm
	ld.global.nc.u16 	%rs200, [%rd12+198];
	// begin inline asm
	{  cvt.f32.f16 %f201, %rs200;}

	// end inline asm
	fma.rn.f32 	%f613, %f200, %f201, %f612;
	ld.global.nc.u16 	%rs201, [%rd8+200];
	// begin inline asm
	{  cvt.f32.f16 %f202, %rs201;}

	// end inline asm
	ld.global.nc.u16 	%rs202, [%rd12+200];
	// begin inline asm
	{  cvt.f32.f16 %f203, %rs202;}

	// end inline asm
	fma.rn.f32 	%f614, %f202, %f203, %f613;
	ld.global.nc.u16 	%rs203, [%rd8+202];
	// begin inline asm
	{  cvt.f32.f16 %f204, %rs203;}

	// end inline asm
	ld.global.nc.u16 	%rs204, [%rd12+202];
	// begin inline asm
	{  cvt.f32.f16 %f205, %rs204;}

	// end inline asm
	fma.rn.f32 	%f615, %f204, %f205, %f614;
	ld.global.nc.u16 	%rs205, [%rd8+204];
	// begin inline asm
	{  cvt.f32.f16 %f206, %rs205;}

	// end inline asm
	ld.global.nc.u16 	%rs206, [%rd12+204];
	// begin inline asm
	{  cvt.f32.f16 %f207, %rs206;}

	// end inline asm
	fma.rn.f32 	%f616, %f206, %f207, %f615;
	ld.global.nc.u16 	%rs207, [%rd8+206];
	// begin inline asm
	{  cvt.f32.f16 %f208, %rs207;}

	// end inline asm
	ld.global.nc.u16 	%rs208, [%rd12+206];
	// begin inline asm
	{  cvt.f32.f16 %f209, %rs208;}

	// end inline asm
	fma.rn.f32 	%f617, %f208, %f209, %f616;
	ld.global.nc.u16 	%rs209, [%rd8+208];
	// begin inline asm
	{  cvt.f32.f16 %f210, %rs209;}

	// end inline asm
	ld.global.nc.u16 	%rs210, [%rd12+208];
	// begin inline asm
	{  cvt.f32.f16 %f211, %rs210;}

	// end inline asm
	fma.rn.f32 	%f618, %f210, %f211, %f617;
	ld.global.nc.u16 	%rs211, [%rd8+210];
	// begin inline asm
	{  cvt.f32.f16 %f212, %rs211;}

	// end inline asm
	ld.global.nc.u16 	%rs212, [%rd12+210];
	// begin inline asm
	{  cvt.f32.f16 %f213, %rs212;}

	// end inline asm
	fma.rn.f32 	%f619, %f212, %f213, %f618;
	ld.global.nc.u16 	%rs213, [%rd8+212];
	// begin inline asm
	{  cvt.f32.f16 %f214, %rs213;}

	// end inline asm
	ld.global.nc.u16 	%rs214, [%rd12+212];
	// begin inline asm
	{  cvt.f32.f16 %f215, %rs214;}

	// end inline asm
	fma.rn.f32 	%f620, %f214, %f215, %f619;
	ld.global.nc.u16 	%rs215, [%rd8+214];
	// begin inline asm
	{  cvt.f32.f16 %f216, %rs215;}

	// end inline asm
	ld.global.nc.u16 	%rs216, [%rd12+214];
	// begin inline asm
	{  cvt.f32.f16 %f217, %rs216;}

	// end inline asm
	fma.rn.f32 	%f621, %f216, %f217, %f620;
	ld.global.nc.u16 	%rs217, [%rd8+216];
	// begin inline asm
	{  cvt.f32.f16 %f218, %rs217;}

	// end inline asm
	ld.global.nc.u16 	%rs218, [%rd12+216];
	// begin inline asm
	{  cvt.f32.f16 %f219, %rs218;}

	// end inline asm
	fma.rn.f32 	%f622, %f218, %f219, %f621;
	ld.global.nc.u16 	%rs219, [%rd8+218];
	// begin inline asm
	{  cvt.f32.f16 %f220, %rs219;}

	// end inline asm
	ld.global.nc.u16 	%rs220, [%rd12+218];
	// begin inline asm
	{  cvt.f32.f16 %f221, %rs220;}

	// end inline asm
	fma.rn.f32 	%f623, %f220, %f221, %f622;
	ld.global.nc.u16 	%rs221, [%rd8+220];
	// begin inline asm
	{  cvt.f32.f16 %f222, %rs221;}

	// end inline asm
	ld.global.nc.u16 	%rs222, [%rd12+220];
	// begin inline asm
	{  cvt.f32.f16 %f223, %rs222;}

	// end inline asm
	fma.rn.f32 	%f624, %f222, %f223, %f623;
	ld.global.nc.u16 	%rs223, [%rd8+222];
	// begin inline asm
	{  cvt.f32.f16 %f224, %rs223;}

	// end inline asm
	ld.global.nc.u16 	%rs224, [%rd12+222];
	// begin inline asm
	{  cvt.f32.f16 %f225, %rs224;}

	// end inline asm
	fma.rn.f32 	%f625, %f224, %f225, %f624;
	ld.global.nc.u16 	%rs225, [%rd8+224];
	// begin inline asm
	{  cvt.f32.f16 %f226, %rs225;}

	// end inline asm
	ld.global.nc.u16 	%rs226, [%rd12+224];
	// begin inline asm
	{  cvt.f32.f16 %f227, %rs226;}

	// end inline asm
	fma.rn.f32 	%f626, %f226, %f227, %f625;
	ld.global.nc.u16 	%rs227, [%rd8+226];
	// begin inline asm
	{  cvt.f32.f16 %f228, %rs227;}

	// end inline asm
	ld.global.nc.u16 	%rs228, [%rd12+226];
	// begin inline asm
	{  cvt.f32.f16 %f229, %rs228;}

	// end inline asm
	fma.rn.f32 	%f627, %f228, %f229, %f626;
	ld.global.nc.u16 	%rs229, [%rd8+228];
	// begin inline asm
	{  cvt.f32.f16 %f230, %rs229;}

	// end inline asm
	ld.global.nc.u16 	%rs230, [%rd12+228];
	// begin inline asm
	{  cvt.f32.f16 %f231, %rs230;}

	// end inline asm
	fma.rn.f32 	%f628, %f230, %f231, %f627;
	ld.global.nc.u16 	%rs231, [%rd8+230];
	// begin inline asm
	{  cvt.f32.f16 %f232, %rs231;}

	// end inline asm
	ld.global.nc.u16 	%rs232, [%rd12+230];
	// begin inline asm
	{  cvt.f32.f16 %f233, %rs232;}

	// end inline asm
	fma.rn.f32 	%f629, %f232, %f233, %f628;
	ld.global.nc.u16 	%rs233, [%rd8+232];
	// begin inline asm
	{  cvt.f32.f16 %f234, %rs233;}

	// end inline asm
	ld.global.nc.u16 	%rs234, [%rd12+232];
	// begin inline asm
	{  cvt.f32.f16 %f235, %rs234;}

	// end inline asm
	fma.rn.f32 	%f630, %f234, %f235, %f629;
	ld.global.nc.u16 	%rs235, [%rd8+234];
	// begin inline asm
	{  cvt.f32.f16 %f236, %rs235;}

	// end inline asm
	ld.global.nc.u16 	%rs236, [%rd12+234];
	// begin inline asm
	{  cvt.f32.f16 %f237, %rs236;}

	// end inline asm
	fma.rn.f32 	%f631, %f236, %f237, %f630;
	ld.global.nc.u16 	%rs237, [%rd8+236];
	// begin inline asm
	{  cvt.f32.f16 %f238, %rs237;}

	// end inline asm
	ld.global.nc.u16 	%rs238, [%rd12+236];
	// begin inline asm
	{  cvt.f32.f16 %f239, %rs238;}

	// end inline asm
	fma.rn.f32 	%f632, %f238, %f239, %f631;
	ld.global.nc.u16 	%rs239, [%rd8+238];
	// begin inline asm
	{  cvt.f32.f16 %f240, %rs239;}

	// end inline asm
	ld.global.nc.u16 	%rs240, [%rd12+238];
	// begin inline asm
	{  cvt.f32.f16 %f241, %rs240;}

	// end inline asm
	fma.rn.f32 	%f633, %f240, %f241, %f632;
	ld.global.nc.u16 	%rs241, [%rd8+240];
	// begin inline asm
	{  cvt.f32.f16 %f242, %rs241;}

	// end inline asm
	ld.global.nc.u16 	%rs242, [%rd12+240];
	// begin inline asm
	{  cvt.f32.f16 %f243, %rs242;}

	// end inline asm
	fma.rn.f32 	%f634, %f242, %f243, %f633;
	ld.global.nc.u16 	%rs243, [%rd8+242];
	// begin inline asm
	{  cvt.f32.f16 %f244, %rs243;}

	// end inline asm
	ld.global.nc.u16 	%rs244, [%rd12+242];
	// begin inline asm
	{  cvt.f32.f16 %f245, %rs244;}

	// end inline asm
	fma.rn.f32 	%f635, %f244, %f245, %f634;
	ld.global.nc.u16 	%rs245, [%rd8+244];
	// begin inline asm
	{  cvt.f32.f16 %f246, %rs245;}

	// end inline asm
	ld.global.nc.u16 	%rs246, [%rd12+244];
	// begin inline asm
	{  cvt.f32.f16 %f247, %rs246;}

	// end inline asm
	fma.rn.f32 	%f636, %f246, %f247, %f635;
	ld.global.nc.u16 	%rs247, [%rd8+246];
	// begin inline asm
	{  cvt.f32.f16 %f248, %rs247;}

	// end inline asm
	ld.global.nc.u16 	%rs248, [%rd12+246];
	// begin inline asm
	{  cvt.f32.f16 %f249, %rs248;}

	// end inline asm
	fma.rn.f32 	%f637, %f248, %f249, %f636;
	ld.global.nc.u16 	%rs249, [%rd8+248];
	// begin inline asm
	{  cvt.f32.f16 %f250, %rs249;}

	// end inline asm
	ld.global.nc.u16 	%rs250, [%rd12+248];
	// begin inline asm
	{  cvt.f32.f16 %f251, %rs250;}

	// end inline asm
	fma.rn.f32 	%f638, %f250, %f251, %f637;
	ld.global.nc.u16 	%rs251, [%rd8+250];
	// begin inline asm
	{  cvt.f32.f16 %f252, %rs251;}

	// end inline asm
	ld.global.nc.u16 	%rs252, [%rd12+250];
	// begin inline asm
	{  cvt.f32.f16 %f253, %rs252;}

	// end inline asm
	fma.rn.f32 	%f639, %f252, %f253, %f638;
	ld.global.nc.u16 	%rs253, [%rd8+252];
	// begin inline asm
	{  cvt.f32.f16 %f254, %rs253;}

	// end inline asm
	ld.global.nc.u16 	%rs254, [%rd12+252];
	// begin inline asm
	{  cvt.f32.f16 %f255, %rs254;}

	// end inline asm
	fma.rn.f32 	%f640, %f254, %f255, %f639;
	ld.global.nc.u16 	%rs255, [%rd8+254];
	// begin inline asm
	{  cvt.f32.f16 %f256, %rs255;}

	// end inline asm
	ld.global.nc.u16 	%rs256, [%rd12+254];
	// begin inline asm
	{  cvt.f32.f16 %f257, %rs256;}

	// end inline asm
	fma.rn.f32 	%f641, %f256, %f257, %f640;
	ld.global.nc.u16 	%rs257, [%rd8+256];
	// begin inline asm
	{  cvt.f32.f16 %f258, %rs257;}

	// end inline asm
	ld.global.nc.u16 	%rs258, [%rd12+256];
	// begin inline asm
	{  cvt.f32.f16 %f259, %rs258;}

	// end inline asm
	fma.rn.f32 	%f642, %f258, %f259, %f641;
	ld.global.nc.u16 	%rs259, [%rd8+258];
	// begin inline asm
	{  cvt.f32.f16 %f260, %rs259;}

	// end inline asm
	ld.global.nc.u16 	%rs260, [%rd12+258];
	// begin inline asm
	{  cvt.f32.f16 %f261, %rs260;}

	// end inline asm
	fma.rn.f32 	%f643, %f260, %f261, %f642;
	ld.global.nc.u16 	%rs261, [%rd8+260];
	// begin inline asm
	{  cvt.f32.f16 %f262, %rs261;}

	// end inline asm
	ld.global.nc.u16 	%rs262, [%rd12+260];
	// begin inline asm
	{  cvt.f32.f16 %f263, %rs262;}

	// end inline asm
	fma.rn.f32 	%f644, %f262, %f263, %f643;
	ld.global.nc.u16 	%rs263, [%rd8+262];
	// begin inline asm
	{  cvt.f32.f16 %f264, %rs263;}

	// end inline asm
	ld.global.nc.u16 	%rs264, [%rd12+262];
	// begin inline asm
	{  cvt.f32.f16 %f265, %rs264;}

	// end inline asm
	fma.rn.f32 	%f645, %f264, %f265, %f644;
	ld.global.nc.u16 	%rs265, [%rd8+264];
	// begin inline asm
	{  cvt.f32.f16 %f266, %rs265;}

	// end inline asm
	ld.global.nc.u16 	%rs266, [%rd12+264];
	// begin inline asm
	{  cvt.f32.f16 %f267, %rs266;}

	// end inline asm
	fma.rn.f32 	%f646, %f266, %f267, %f645;
	ld.global.nc.u16 	%rs267, [%rd8+266];
	// begin inline asm
	{  cvt.f32.f16 %f268, %rs267;}

	// end inline asm
	ld.global.nc.u16 	%rs268, [%rd12+266];
	// begin inline asm
	{  cvt.f32.f16 %f269, %rs268;}

	// end inline asm
	fma.rn.f32 	%f647, %f268, %f269, %f646;
	ld.global.nc.u16 	%rs269, [%rd8+268];
	// begin inline asm
	{  cvt.f32.f16 %f270, %rs269;}

	// end inline asm
	ld.global.nc.u16 	%rs270, [%rd12+268];
	// begin inline asm
	{  cvt.f32.f16 %f271, %rs270;}

	// end inline asm
	fma.rn.f32 	%f648, %f270, %f271, %f647;
	ld.global.nc.u16 	%rs271, [%rd8+270];
	// begin inline asm
	{  cvt.f32.f16 %f272, %rs271;}

	// end inline asm
	ld.global.nc.u16 	%rs272, [%rd12+270];
	// begin inline asm
	{  cvt.f32.f16 %f273, %rs272;}

	// end inline asm
	fma.rn.f32 	%f649, %f272, %f273, %f648;
	ld.global.nc.u16 	%rs273, [%rd8+272];
	// begin inline asm
	{  cvt.f32.f16 %f274, %rs273;}

	// end inline asm
	ld.global.nc.u16 	%rs274, [%rd12+272];
	// begin inline asm
	{  cvt.f32.f16 %f275, %rs274;}

	// end inline asm
	fma.rn.f32 	%f650, %f274, %f275, %f649;
	ld.global.nc.u16 	%rs275, [%rd8+274];
	// begin inline asm
	{  cvt.f32.f16 %f276, %rs275;}

	// end inline asm
	ld.global.nc.u16 	%rs276, [%rd12+274];
	// begin inline asm
	{  cvt.f32.f16 %f277, %rs276;}

	// end inline asm
	fma.rn.f32 	%f651, %f276, %f277, %f650;
	ld.global.nc.u16 	%rs277, [%rd8+276];
	// begin inline asm
	{  cvt.f32.f16 %f278, %rs277;}

	// end inline asm
	ld.global.nc.u16 	%rs278, [%rd12+276];
	// begin inline asm
	{  cvt.f32.f16 %f279, %rs278;}

	// end inline asm
	fma.rn.f32 	%f652, %f278, %f279, %f651;
	ld.global.nc.u16 	%rs279, [%rd8+278];
	// begin inline asm
	{  cvt.f32.f16 %f280, %rs279;}

	// end inline asm
	ld.global.nc.u16 	%rs280, [%rd12+278];
	// begin inline asm
	{  cvt.f32.f16 %f281, %rs280;}

	// end inline asm
	fma.rn.f32 	%f653, %f280, %f281, %f652;
	ld.global.nc.u16 	%rs281, [%rd8+280];
	// begin inline asm
	{  cvt.f32.f16 %f282, %rs281;}

	// end inline asm
	ld.global.nc.u16 	%rs282, [%rd12+280];
	// begin inline asm
	{  cvt.f32.f16 %f283, %rs282;}

	// end inline asm
	fma.rn.f32 	%f654, %f282, %f283, %f653;
	ld.global.nc.u16 	%rs283, [%rd8+282];
	// begin inline asm
	{  cvt.f32.f16 %f284, %rs283;}

	// end inline asm
	ld.global.nc.u16 	%rs284, [%rd12+282];
	// begin inline asm
	{  cvt.f32.f16 %f285, %rs284;}

	// end inline asm
	fma.rn.f32 	%f655, %f284, %f285, %f654;
	ld.global.nc.u16 	%rs285, [%rd8+284];
	// begin inline asm
	{  cvt.f32.f16 %f286, %rs285;}

	// end inline asm
	ld.global.nc.u16 	%rs286, [%rd12+284];
	// begin inline asm
	{  cvt.f32.f16 %f287, %rs286;}

	// end inline asm
	fma.rn.f32 	%f656, %f286, %f287, %f655;
	ld.global.nc.u16 	%rs287, [%rd8+286];
	// begin inline asm
	{  cvt.f32.f16 %f288, %rs287;}

	// end inline asm
	ld.global.nc.u16 	%rs288, [%rd12+286];
	// begin inline asm
	{  cvt.f32.f16 %f289, %rs288;}

	// end inline asm
	fma.rn.f32 	%f657, %f288, %f289, %f656;
	ld.global.nc.u16 	%rs289, [%rd8+288];
	// begin inline asm
	{  cvt.f32.f16 %f290, %rs289;}

	// end inline asm
	ld.global.nc.u16 	%rs290, [%rd12+288];
	// begin inline asm
	{  cvt.f32.f16 %f291, %rs290;}

	// end inline asm
	fma.rn.f32 	%f658, %f290, %f291, %f657;
	ld.global.nc.u16 	%rs291, [%rd8+290];
	// begin inline asm
	{  cvt.f32.f16 %f292, %rs291;}

	// end inline asm
	ld.global.nc.u16 	%rs292, [%rd12+290];
	// begin inline asm
	{  cvt.f32.f16 %f293, %rs292;}

	// end inline asm
	fma.rn.f32 	%f659, %f292, %f293, %f658;
	ld.global.nc.u16 	%rs293, [%rd8+292];
	// begin inline asm
	{  cvt.f32.f16 %f294, %rs293;}

	// end inline asm
	ld.global.nc.u16 	%rs294, [%rd12+292];
	// begin inline asm
	{  cvt.f32.f16 %f295, %rs294;}

	// end inline asm
	fma.rn.f32 	%f660, %f294, %f295, %f659;
	ld.global.nc.u16 	%rs295, [%rd8+294];
	// begin inline asm
	{  cvt.f32.f16 %f296, %rs295;}

	// end inline asm
	ld.global.nc.u16 	%rs296, [%rd12+294];
	// begin inline asm
	{  cvt.f32.f16 %f297, %rs296;}

	// end inline asm
	fma.rn.f32 	%f661, %f296, %f297, %f660;
	ld.global.nc.u16 	%rs297, [%rd8+296];
	// begin inline asm
	{  cvt.f32.f16 %f298, %rs297;}

	// end inline asm
	ld.global.nc.u16 	%rs298, [%rd12+296];
	// begin inline asm
	{  cvt.f32.f16 %f299, %rs298;}

	// end inline asm
	fma.rn.f32 	%f662, %f298, %f299, %f661;
	ld.global.nc.u16 	%rs299, [%rd8+298];
	// begin inline asm
	{  cvt.f32.f16 %f300, %rs299;}

	// end inline asm
	ld.global.nc.u16 	%rs300, [%rd12+298];
	// begin inline asm
	{  cvt.f32.f16 %f301, %rs300;}

	// end inline asm
	fma.rn.f32 	%f663, %f300, %f301, %f662;
	ld.global.nc.u16 	%rs301, [%rd8+300];
	// begin inline asm
	{  cvt.f32.f16 %f302, %rs301;}

	// end inline asm
	ld.global.nc.u16 	%rs302, [%rd12+300];
	// begin inline asm
	{  cvt.f32.f16 %f303, %rs302;}

	// end inline asm
	fma.rn.f32 	%f664, %f302, %f303, %f663;
	ld.global.nc.u16 	%rs303, [%rd8+302];
	// begin inline asm
	{  cvt.f32.f16 %f304, %rs303;}

	// end inline asm
	ld.global.nc.u16 	%rs304, [%rd12+302];
	// begin inline asm
	{  cvt.f32.f16 %f305, %rs304;}

	// end inline asm
	fma.rn.f32 	%f665, %f304, %f305, %f664;
	ld.global.nc.u16 	%rs305, [%rd8+304];
	// begin inline asm
	{  cvt.f32.f16 %f306, %rs305;}

	// end inline asm
	ld.global.nc.u16 	%rs306, [%rd12+304];
	// begin inline asm
	{  cvt.f32.f16 %f307, %rs306;}

	// end inline asm
	fma.rn.f32 	%f666, %f306, %f307, %f665;
	ld.global.nc.u16 	%rs307, [%rd8+306];
	// begin inline asm
	{  cvt.f32.f16 %f308, %rs307;}

	// end inline asm
	ld.global.nc.u16 	%rs308, [%rd12+306];
	// begin inline asm
	{  cvt.f32.f16 %f309, %rs308;}

	// end inline asm
	fma.rn.f32 	%f667, %f308, %f309, %f666;
	ld.global.nc.u16 	%rs309, [%rd8+308];
	// begin inline asm
	{  cvt.f32.f16 %f310, %rs309;}

	// end inline asm
	ld.global.nc.u16 	%rs310, [%rd12+308];
	// begin inline asm
	{  cvt.f32.f16 %f311, %rs310;}

	// end inline asm
	fma.rn.f32 	%f668, %f310, %f311, %f667;
	ld.global.nc.u16 	%rs311, [%rd8+310];
	// begin inline asm
	{  cvt.f32.f16 %f312, %rs311;}

	// end inline asm
	ld.global.nc.u16 	%rs312, [%rd12+310];
	// begin inline asm
	{  cvt.f32.f16 %f313, %rs312;}

	// end inline asm
	fma.rn.f32 	%f669, %f312, %f313, %f668;
	ld.global.nc.u16 	%rs313, [%rd8+312];
	// begin inline asm
	{  cvt.f32.f16 %f314, %rs313;}

	// end inline asm
	ld.global.nc.u16 	%rs314, [%rd12+312];
	// begin inline asm
	{  cvt.f32.f16 %f315, %rs314;}

	// end inline asm
	fma.rn.f32 	%f670, %f314, %f315, %f669;
	ld.global.nc.u16 	%rs315, [%rd8+314];
	// begin inline asm
	{  cvt.f32.f16 %f316, %rs315;}

	// end inline asm
	ld.global.nc.u16 	%rs316, [%rd12+314];
	// begin inline asm
	{  cvt.f32.f16 %f317, %rs316;}

	// end inline asm
	fma.rn.f32 	%f671, %f316, %f317, %f670;
	ld.global.nc.u16 	%rs317, [%rd8+316];
	// begin inline asm
	{  cvt.f32.f16 %f318, %rs317;}

	// end inline asm
	ld.global.nc.u16 	%rs318, [%rd12+316];
	// begin inline asm
	{  cvt.f32.f16 %f319, %rs318;}

	// end inline asm
	fma.rn.f32 	%f672, %f318, %f319, %f671;
	ld.global.nc.u16 	%rs319, [%rd8+318];
	// begin inline asm
	{  cvt.f32.f16 %f320, %rs319;}

	// end inline asm
	ld.global.nc.u16 	%rs320, [%rd12+318];
	// begin inline asm
	{  cvt.f32.f16 %f321, %rs320;}

	// end inline asm
	fma.rn.f32 	%f673, %f320, %f321, %f672;
	ld.global.nc.u16 	%rs321, [%rd8+320];
	// begin inline asm
	{  cvt.f32.f16 %f322, %rs321;}

	// end inline asm
	ld.global.nc.u16 	%rs322, [%rd12+320];
	// begin inline asm
	{  cvt.f32.f16 %f323, %rs322;}

	// end inline asm
	fma.rn.f32 	%f674, %f322, %f323, %f673;
	ld.global.nc.u16 	%rs323, [%rd8+322];
	// begin inline asm
	{  cvt.f32.f16 %f324, %rs323;}

	// end inline asm
	ld.global.nc.u16 	%rs324, [%rd12+322];
	// begin inline asm
	{  cvt.f32.f16 %f325, %rs324;}

	// end inline asm
	fma.rn.f32 	%f675, %f324, %f325, %f674;
	ld.global.nc.u16 	%rs325, [%rd8+324];
	// begin inline asm
	{  cvt.f32.f16 %f326, %rs325;}

	// end inline asm
	ld.global.nc.u16 	%rs326, [%rd12+324];
	// begin inline asm
	{  cvt.f32.f16 %f327, %rs326;}

	// end inline asm
	fma.rn.f32 	%f676, %f326, %f327, %f675;
	ld.global.nc.u16 	%rs327, [%rd8+326];
	// begin inline asm
	{  cvt.f32.f16 %f328, %rs327;}

	// end inline asm
	ld.global.nc.u16 	%rs328, [%rd12+326];
	// begin inline asm
	{  cvt.f32.f16 %f329, %rs328;}

	// end inline asm
	fma.rn.f32 	%f677, %f328, %f329, %f676;
	ld.global.nc.u16 	%rs329, [%rd8+328];
	// begin inline asm
	{  cvt.f32.f16 %f330, %rs329;}

	// end inline asm
	ld.global.nc.u16 	%rs330, [%rd12+328];
	// begin inline asm
	{  cvt.f32.f16 %f331, %rs330;}

	// end inline asm
	fma.rn.f32 	%f678, %f330, %f331, %f677;
	ld.global.nc.u16 	%rs331, [%rd8+330];
	// begin inline asm
	{  cvt.f32.f16 %f332, %rs331;}

	// end inline asm
	ld.global.nc.u16 	%rs332, [%rd12+330];
	// begin inline asm
	{  cvt.f32.f16 %f333, %rs332;}

	// end inline asm
	fma.rn.f32 	%f679, %f332, %f333, %f678;
	ld.global.nc.u16 	%rs333, [%rd8+332];
	// begin inline asm
	{  cvt.f32.f16 %f334, %rs333;}

	// end inline asm
	ld.global.nc.u16 	%rs334, [%rd12+332];
	// begin inline asm
	{  cvt.f32.f16 %f335, %rs334;}

	// end inline asm
	fma.rn.f32 	%f680, %f334, %f335, %f679;
	ld.global.nc.u16 	%rs335, [%rd8+334];
	// begin inline asm
	{  cvt.f32.f16 %f336, %rs335;}

	// end inline asm
	ld.global.nc.u16 	%rs336, [%rd12+334];
	// begin inline asm
	{  cvt.f32.f16 %f337, %rs336;}

	// end inline asm
	fma.rn.f32 	%f681, %f336, %f337, %f680;
	ld.global.nc.u16 	%rs337, [%rd8+336];
	// begin inline asm
	{  cvt.f32.f16 %f338, %rs337;}

	// end inline asm
	ld.global.nc.u16 	%rs338, [%rd12+336];
	// begin inline asm
	{  cvt.f32.f16 %f339, %rs338;}

	// end inline asm
	fma.rn.f32 	%f682, %f338, %f339, %f681;
	ld.global.nc.u16 	%rs339, [%rd8+338];
	// begin inline asm
	{  cvt.f32.f16 %f340, %rs339;}

	// end inline asm
	ld.global.nc.u16 	%rs340, [%rd12+338];
	// begin inline asm
	{  cvt.f32.f16 %f341, %rs340;}

	// end inline asm
	fma.rn.f32 	%f683, %f340, %f341, %f682;
	ld.global.nc.u16 	%rs341, [%rd8+340];
	// begin inline asm
	{  cvt.f32.f16 %f342, %rs341;}

	// end inline asm
	ld.global.nc.u16 	%rs342, [%rd12+340];
	// begin inline asm
	{  cvt.f32.f16 %f343, %rs342;}

	// end inline asm
	fma.rn.f32 	%f684, %f342, %f343, %f683;
	ld.global.nc.u16 	%rs343, [%rd8+342];
	// begin inline asm
	{  cvt.f32.f16 %f344, %rs343;}

	// end inline asm
	ld.global.nc.u16 	%rs344, [%rd12+342];
	// begin inline asm
	{  cvt.f32.f16 %f345, %rs344;}

	// end inline asm
	fma.rn.f32 	%f685, %f344, %f345, %f684;
	ld.global.nc.u16 	%rs345, [%rd8+344];
	// begin inline asm
	{  cvt.f32.f16 %f346, %rs345;}

	// end inline asm
	ld.global.nc.u16 	%rs346, [%rd12+344];
	// begin inline asm
	{  cvt.f32.f16 %f347, %rs346;}

	// end inline asm
	fma.rn.f32 	%f686, %f346, %f347, %f685;
	ld.global.nc.u16 	%rs347, [%rd8+346];
	// begin inline asm
	{  cvt.f32.f16 %f348, %rs347;}

	// end inline asm
	ld.global.nc.u16 	%rs348, [%rd12+346];
	// begin inline asm
	{  cvt.f32.f16 %f349, %rs348;}

	// end inline asm
	fma.rn.f32 	%f687, %f348, %f349, %f686;
	ld.global.nc.u16 	%rs349, [%rd8+348];
	// begin inline asm
	{  cvt.f32.f16 %f350, %rs349;}

	// end inline asm
	ld.global.nc.u16 	%rs350, [%rd12+348];
	// begin inline asm
	{  cvt.f32.f16 %f351, %rs350;}

	// end inline asm
	fma.rn.f32 	%f688, %f350, %f351, %f687;
	ld.global.nc.u16 	%rs351, [%rd8+350];
	// begin inline asm
	{  cvt.f32.f16 %f352, %rs351;}

	// end inline asm
	ld.global.nc.u16 	%rs352, [%rd12+350];
	// begin inline asm
	{  cvt.f32.f16 %f353, %rs352;}

	// end inline asm
	fma.rn.f32 	%f689, %f352, %f353, %f688;
	ld.global.nc.u16 	%rs353, [%rd8+352];
	// begin inline asm
	{  cvt.f32.f16 %f354, %rs353;}

	// end inline asm
	ld.global.nc.u16 	%rs354, [%rd12+352];
	// begin inline asm
	{  cvt.f32.f16 %f355, %rs354;}

	// end inline asm
	fma.rn.f32 	%f690, %f354, %f355, %f689;
	ld.global.nc.u16 	%rs355, [%rd8+354];
	// begin inline asm
	{  cvt.f32.f16 %f356, %rs355;}

	// end inline asm
	ld.global.nc.u16 	%rs356, [%rd12+354];
	// begin inline asm
	{  cvt.f32.f16 %f357, %rs356;}

	// end inline asm
	fma.rn.f32 	%f691, %f356, %f357, %f690;
	ld.global.nc.u16 	%rs357, [%rd8+356];
	// begin inline asm
	{  cvt.f32.f16 %f358, %rs357;}

	// end inline asm
	ld.global.nc.u16 	%rs358, [%rd12+356];
	// begin inline asm
	{  cvt.f32.f16 %f359, %rs358;}

	// end inline asm
	fma.rn.f32 	%f692, %f358, %f359, %f691;
	ld.global.nc.u16 	%rs359, [%rd8+358];
	// begin inline asm
	{  cvt.f32.f16 %f360, %rs359;}

	// end inline asm
	ld.global.nc.u16 	%rs360, [%rd12+358];
	// begin inline asm
	{  cvt.f32.f16 %f361, %rs360;}

	// end inline asm
	fma.rn.f32 	%f693, %f360, %f361, %f692;
	ld.global.nc.u16 	%rs361, [%rd8+360];
	// begin inline asm
	{  cvt.f32.f16 %f362, %rs361;}

	// end inline asm
	ld.global.nc.u16 	%rs362, [%rd12+360];
	// begin inline asm
	{  cvt.f32.f16 %f363, %rs362;}

	// end inline asm
	fma.rn.f32 	%f694, %f362, %f363, %f693;
	ld.global.nc.u16 	%rs363, [%rd8+362];
	// begin inline asm
	{  cvt.f32.f16 %f364, %rs363;}

	// end inline asm
	ld.global.nc.u16 	%rs364, [%rd12+362];
	// begin inline asm
	{  cvt.f32.f16 %f365, %rs364;}

	// end inline asm
	fma.rn.f32 	%f695, %f364, %f365, %f694;
	ld.global.nc.u16 	%rs365, [%rd8+364];
	// begin inline asm
	{  cvt.f32.f16 %f366, %rs365;}

	// end inline asm
	ld.global.nc.u16 	%rs366, [%rd12+364];
	// begin inline asm
	{  cvt.f32.f16 %f367, %rs366;}

	// end inline asm
	fma.rn.f32 	%f696, %f366, %f367, %f695;
	ld.global.nc.u16 	%rs367, [%rd8+366];
	// begin inline asm
	{  cvt.f32.f16 %f368, %rs367;}

	// end inline asm
	ld.global.nc.u16 	%rs368, [%rd12+366];
	// begin inline asm
	{  cvt.f32.f16 %f369, %rs368;}

	// end inline asm
	fma.rn.f32 	%f697, %f368, %f369, %f696;
	ld.global.nc.u16 	%rs369, [%rd8+368];
	// begin inline asm
	{  cvt.f32.f16 %f370, %rs369;}

	// end inline asm
	ld.global.nc.u16 	%rs370, [%rd12+368];
	// begin inline asm
	{  cvt.f32.f16 %f371, %rs370;}

	// end inline asm
	fma.rn.f32 	%f698, %f370, %f371, %f697;
	ld.global.nc.u16 	%rs371, [%rd8+370];
	// begin inline asm
	{  cvt.f32.f16 %f372, %rs371;}

	// end inline asm
	ld.global.nc.u16 	%rs372, [%rd12+370];
	// begin inline asm
	{  cvt.f32.f16 %f373, %rs372;}

	// end inline asm
	fma.rn.f32 	%f699, %f372, %f373, %f698;
	ld.global.nc.u16 	%rs373, [%rd8+372];
	// begin inline asm
	{  cvt.f32.f16 %f374, %rs373;}

	// end inline asm
	ld.global.nc.u16 	%rs374, [%rd12+372];
	// begin inline asm
	{  cvt.f32.f16 %f375, %rs374;}

	// end inline asm
	fma.rn.f32 	%f700, %f374, %f375, %f699;
	ld.global.nc.u16 	%rs375, [%rd8+374];
	// begin inline asm
	{  cvt.f32.f16 %f376, %rs375;}

	// end inline asm
	ld.global.nc.u16 	%rs376, [%rd12+374];
	// begin inline asm
	{  cvt.f32.f16 %f377, %rs376;}

	// end inline asm
	fma.rn.f32 	%f701, %f376, %f377, %f700;
	ld.global.nc.u16 	%rs377, [%rd8+376];
	// begin inline asm
	{  cvt.f32.f16 %f378, %rs377;}

	// end inline asm
	ld.global.nc.u16 	%rs378, [%rd12+376];
	// begin inline asm
	{  cvt.f32.f16 %f379, %rs378;}

	// end inline asm
	fma.rn.f32 	%f702, %f378, %f379, %f701;
	ld.global.nc.u16 	%rs379, [%rd8+378];
	// begin inline asm
	{  cvt.f32.f16 %f380, %rs379;}

	// end inline asm
	ld.global.nc.u16 	%rs380, [%rd12+378];
	// begin inline asm
	{  cvt.f32.f16 %f381, %rs380;}

	// end inline asm
	fma.rn.f32 	%f703, %f380, %f381, %f702;
	ld.global.nc.u16 	%rs381, [%rd8+380];
	// begin inline asm
	{  cvt.f32.f16 %f382, %rs381;}

	// end inline asm
	ld.global.nc.u16 	%rs382, [%rd12+380];
	// begin inline asm
	{  cvt.f32.f16 %f383, %rs382;}

	// end inline asm
	fma.rn.f32 	%f704, %f382, %f383, %f703;
	ld.global.nc.u16 	%rs383, [%rd8+382];
	// begin inline asm
	{  cvt.f32.f16 %f384, %rs383;}

	// end inline asm
	ld.global.nc.u16 	%rs384, [%rd12+382];
	// begin inline asm
	{  cvt.f32.f16 %f385, %rs384;}

	// end inline asm
	fma.rn.f32 	%f705, %f384, %f385, %f704;
	ld.global.nc.u16 	%rs385, [%rd8+384];
	// begin inline asm
	{  cvt.f32.f16 %f386, %rs385;}

	// end inline asm
	ld.global.nc.u16 	%rs386, [%rd12+384];
	// begin inline asm
	{  cvt.f32.f16 %f387, %rs386;}

	// end inline asm
	fma.rn.f32 	%f706, %f386, %f387, %f705;
	ld.global.nc.u16 	%rs387, [%rd8+386];
	// begin inline asm
	{  cvt.f32.f16 %f388, %rs387;}

	// end inline asm
	ld.global.nc.u16 	%rs388, [%rd12+386];
	// begin inline asm
	{  cvt.f32.f16 %f389, %rs388;}

	// end inline asm
	fma.rn.f32 	%f707, %f388, %f389, %f706;
	ld.global.nc.u16 	%rs389, [%rd8+388];
	// begin inline asm
	{  cvt.f32.f16 %f390, %rs389;}

	// end inline asm
	ld.global.nc.u16 	%rs390, [%rd12+388];
	// begin inline asm
	{  cvt.f32.f16 %f391, %rs390;}

	// end inline asm
	fma.rn.f32 	%f708, %f390, %f391, %f707;
	ld.global.nc.u16 	%rs391, [%rd8+390];
	// begin inline asm
	{  cvt.f32.f16 %f392, %rs391;}

	// end inline asm
	ld.global.nc.u16 	%rs392, [%rd12+390];
	// begin inline asm
	{  cvt.f32.f16 %f393, %rs392;}

	// end inline asm
	fma.rn.f32 	%f709, %f392, %f393, %f708;
	ld.global.nc.u16 	%rs393, [%rd8+392];
	// begin inline asm
	{  cvt.f32.f16 %f394, %rs393;}

	// end inline asm
	ld.global.nc.u16 	%rs394, [%rd12+392];
	// begin inline asm
	{  cvt.f32.f16 %f395, %rs394;}

	// end inline asm
	fma.rn.f32 	%f710, %f394, %f395, %f709;
	ld.global.nc.u16 	%rs395, [%rd8+394];
	// begin inline asm
	{  cvt.f32.f16 %f396, %rs395;}

	// end inline asm
	ld.global.nc.u16 	%rs396, [%rd12+394];
	// begin inline asm
	{  cvt.f32.f16 %f397, %rs396;}

	// end inline asm
	fma.rn.f32 	%f711, %f396, %f397, %f710;
	ld.global.nc.u16 	%rs397, [%rd8+396];
	// begin inline asm
	{  cvt.f32.f16 %f398, %rs397;}

	// end inline asm
	ld.global.nc.u16 	%rs398, [%rd12+396];
	// begin inline asm
	{  cvt.f32.f16 %f399, %rs398;}

	// end inline asm
	fma.rn.f32 	%f712, %f398, %f399, %f711;
	ld.global.nc.u16 	%rs399, [%rd8+398];
	// begin inline asm
	{  cvt.f32.f16 %f400, %rs399;}

	// end inline asm
	ld.global.nc.u16 	%rs400, [%rd12+398];
	// begin inline asm
	{  cvt.f32.f16 %f401, %rs400;}

	// end inline asm
	fma.rn.f32 	%f713, %f400, %f401, %f712;
	ld.global.nc.u16 	%rs401, [%rd8+400];
	// begin inline asm
	{  cvt.f32.f16 %f402, %rs401;}

	// end inline asm
	ld.global.nc.u16 	%rs402, [%rd12+400];
	// begin inline asm
	{  cvt.f32.f16 %f403, %rs402;}

	// end inline asm
	fma.rn.f32 	%f714, %f402, %f403, %f713;
	ld.global.nc.u16 	%rs403, [%rd8+402];
	// begin inline asm
	{  cvt.f32.f16 %f404, %rs403;}

	// end inline asm
	ld.global.nc.u16 	%rs404, [%rd12+402];
	// begin inline asm
	{  cvt.f32.f16 %f405, %rs404;}

	// end inline asm
	fma.rn.f32 	%f715, %f404, %f405, %f714;
	ld.global.nc.u16 	%rs405, [%rd8+404];
	// begin inline asm
	{  cvt.f32.f16 %f406, %rs405;}

	// end inline asm
	ld.global.nc.u16 	%rs406, [%rd12+404];
	// begin inline asm
	{  cvt.f32.f16 %f407, %rs406;}

	// end inline asm
	fma.rn.f32 	%f716, %f406, %f407, %f715;
	ld.global.nc.u16 	%rs407, [%rd8+406];
	// begin inline asm
	{  cvt.f32.f16 %f408, %rs407;}

	// end inline asm
	ld.global.nc.u16 	%rs408, [%rd12+406];
	// begin inline asm
	{  cvt.f32.f16 %f409, %rs408;}

	// end inline asm
	fma.rn.f32 	%f717, %f408, %f409, %f716;
	ld.global.nc.u16 	%rs409, [%rd8+408];
	// begin inline asm
	{  cvt.f32.f16 %f410, %rs409;}

	// end inline asm
	ld.global.nc.u16 	%rs410, [%rd12+408];
	// begin inline asm
	{  cvt.f32.f16 %f411, %rs410;}

	// end inline asm
	fma.rn.f32 	%f718, %f410, %f411, %f717;
	ld.global.nc.u16 	%rs411, [%rd8+410];
	// begin inline asm
	{  cvt.f32.f16 %f412, %rs411;}

	// end inline asm
	ld.global.nc.u16 	%rs412, [%rd12+410];
	// begin inline asm
	{  cvt.f32.f16 %f413, %rs412;}

	// end inline asm
	fma.rn.f32 	%f719, %f412, %f413, %f718;
	ld.global.nc.u16 	%rs413, [%rd8+412];
	// begin inline asm
	{  cvt.f32.f16 %f414, %rs413;}

	// end inline asm
	ld.global.nc.u16 	%rs414, [%rd12+412];
	// begin inline asm
	{  cvt.f32.f16 %f415, %rs414;}

	// end inline asm
	fma.rn.f32 	%f720, %f414, %f415, %f719;
	ld.global.nc.u16 	%rs415, [%rd8+414];
	// begin inline asm
	{  cvt.f32.f16 %f416, %rs415;}

	// end inline asm
	ld.global.nc.u16 	%rs416, [%rd12+414];
	// begin inline asm
	{  cvt.f32.f16 %f417, %rs416;}

	// end inline asm
	fma.rn.f32 	%f721, %f416, %f417, %f720;
	ld.global.nc.u16 	%rs417, [%rd8+416];
	// begin inline asm
	{  cvt.f32.f16 %f418, %rs417;}

	// end inline asm
	ld.global.nc.u16 	%rs418, [%rd12+416];
	// begin inline asm
	{  cvt.f32.f16 %f419, %rs418;}

	// end inline asm
	fma.rn.f32 	%f722, %f418, %f419, %f721;
	ld.global.nc.u16 	%rs419, [%rd8+418];
	// begin inline asm
	{  cvt.f32.f16 %f420, %rs419;}

	// end inline asm
	ld.global.nc.u16 	%rs420, [%rd12+418];
	// begin inline asm
	{  cvt.f32.f16 %f421, %rs420;}

	// end inline asm
	fma.rn.f32 	%f723, %f420, %f421, %f722;
	ld.global.nc.u16 	%rs421, [%rd8+420];
	// begin inline asm
	{  cvt.f32.f16 %f422, %rs421;}

	// end inline asm
	ld.global.nc.u16 	%rs422, [%rd12+420];
	// begin inline asm
	{  cvt.f32.f16 %f423, %rs422;}

	// end inline asm
	fma.rn.f32 	%f724, %f422, %f423, %f723;
	ld.global.nc.u16 	%rs423, [%rd8+422];
	// begin inline asm
	{  cvt.f32.f16 %f424, %rs423;}

	// end inline asm
	ld.global.nc.u16 	%rs424, [%rd12+422];
	// begin inline asm
	{  cvt.f32.f16 %f425, %rs424;}

	// end inline asm
	fma.rn.f32 	%f725, %f424, %f425, %f724;
	ld.global.nc.u16 	%rs425, [%rd8+424];
	// begin inline asm
	{  cvt.f32.f16 %f426, %rs425;}

	// end inline asm
	ld.global.nc.u16 	%rs426, [%rd12+424];
	// begin inline asm
	{  cvt.f32.f16 %f427, %rs426;}

	// end inline asm
	fma.rn.f32 	%f726, %f426, %f427, %f725;
	ld.global.nc.u16 	%rs427, [%rd8+426];
	// begin inline asm
	{  cvt.f32.f16 %f428, %rs427;}

	// end inline asm
	ld.global.nc.u16 	%rs428, [%rd12+426];
	// begin inline asm
	{  cvt.f32.f16 %f429, %rs428;}

	// end inline asm
	fma.rn.f32 	%f727, %f428, %f429, %f726;
	ld.global.nc.u16 	%rs429, [%rd8+428];
	// begin inline asm
	{  cvt.f32.f16 %f430, %rs429;}

	// end inline asm
	ld.global.nc.u16 	%rs430, [%rd12+428];
	// begin inline asm
	{  cvt.f32.f16 %f431, %rs430;}

	// end inline asm
	fma.rn.f32 	%f728, %f430, %f431, %f727;
	ld.global.nc.u16 	%rs431, [%rd8+430];
	// begin inline asm
	{  cvt.f32.f16 %f432, %rs431;}

	// end inline asm
	ld.global.nc.u16 	%rs432, [%rd12+430];
	// begin inline asm
	{  cvt.f32.f16 %f433, %rs432;}

	// end inline asm
	fma.rn.f32 	%f729, %f432, %f433, %f728;
	ld.global.nc.u16 	%rs433, [%rd8+432];
	// begin inline asm
	{  cvt.f32.f16 %f434, %rs433;}

	// end inline asm
	ld.global.nc.u16 	%rs434, [%rd12+432];
	// begin inline asm
	{  cvt.f32.f16 %f435, %rs434;}

	// end inline asm
	fma.rn.f32 	%f730, %f434, %f435, %f729;
	ld.global.nc.u16 	%rs435, [%rd8+434];
	// begin inline asm
	{  cvt.f32.f16 %f436, %rs435;}

	// end inline asm
	ld.global.nc.u16 	%rs436, [%rd12+434];
	// begin inline asm
	{  cvt.f32.f16 %f437, %rs436;}

	// end inline asm
	fma.rn.f32 	%f731, %f436, %f437, %f730;
	ld.global.nc.u16 	%rs437, [%rd8+436];
	// begin inline asm
	{  cvt.f32.f16 %f438, %rs437;}

	// end inline asm
	ld.global.nc.u16 	%rs438, [%rd12+436];
	// begin inline asm
	{  cvt.f32.f16 %f439, %rs438;}

	// end inline asm
	fma.rn.f32 	%f732, %f438, %f439, %f731;
	ld.global.nc.u16 	%rs439, [%rd8+438];
	// begin inline asm
	{  cvt.f32.f16 %f440, %rs439;}

	// end inline asm
	ld.global.nc.u16 	%rs440, [%rd12+438];
	// begin inline asm
	{  cvt.f32.f16 %f441, %rs440;}

	// end inline asm
	fma.rn.f32 	%f733, %f440, %f441, %f732;
	ld.global.nc.u16 	%rs441, [%rd8+440];
	// begin inline asm
	{  cvt.f32.f16 %f442, %rs441;}

	// end inline asm
	ld.global.nc.u16 	%rs442, [%rd12+440];
	// begin inline asm
	{  cvt.f32.f16 %f443, %rs442;}

	// end inline asm
	fma.rn.f32 	%f734, %f442, %f443, %f733;
	ld.global.nc.u16 	%rs443, [%rd8+442];
	// begin inline asm
	{  cvt.f32.f16 %f444, %rs443;}

	// end inline asm
	ld.global.nc.u16 	%rs444, [%rd12+442];
	// begin inline asm
	{  cvt.f32.f16 %f445, %rs444;}

	// end inline asm
	fma.rn.f32 	%f735, %f444, %f445, %f734;
	ld.global.nc.u16 	%rs445, [%rd8+444];
	// begin inline asm
	{  cvt.f32.f16 %f446, %rs445;}

	// end inline asm
	ld.global.nc.u16 	%rs446, [%rd12+444];
	// begin inline asm
	{  cvt.f32.f16 %f447, %rs446;}

	// end inline asm
	fma.rn.f32 	%f736, %f446, %f447, %f735;
	ld.global.nc.u16 	%rs447, [%rd8+446];
	// begin inline asm
	{  cvt.f32.f16 %f448, %rs447;}

	// end inline asm
	ld.global.nc.u16 	%rs448, [%rd12+446];
	// begin inline asm
	{  cvt.f32.f16 %f449, %rs448;}

	// end inline asm
	fma.rn.f32 	%f737, %f448, %f449, %f736;
	ld.global.nc.u16 	%rs449, [%rd8+448];
	// begin inline asm
	{  cvt.f32.f16 %f450, %rs449;}

	// end inline asm
	ld.global.nc.u16 	%rs450, [%rd12+448];
	// begin inline asm
	{  cvt.f32.f16 %f451, %rs450;}

	// end inline asm
	fma.rn.f32 	%f738, %f450, %f451, %f737;
	ld.global.nc.u16 	%rs451, [%rd8+450];
	// begin inline asm
	{  cvt.f32.f16 %f452, %rs451;}

	// end inline asm
	ld.global.nc.u16 	%rs452, [%rd12+450];
	// begin inline asm
	{  cvt.f32.f16 %f453, %rs452;}

	// end inline asm
	fma.rn.f32 	%f739, %f452, %f453, %f738;
	ld.global.nc.u16 	%rs453, [%rd8+452];
	// begin inline asm
	{  cvt.f32.f16 %f454, %rs453;}

	// end inline asm
	ld.global.nc.u16 	%rs454, [%rd12+452];
	// begin inline asm
	{  cvt.f32.f16 %f455, %rs454;}

	// end inline asm
	fma.rn.f32 	%f740, %f454, %f455, %f739;
	ld.global.nc.u16 	%rs455, [%rd8+454];
	// begin inline asm
	{  cvt.f32.f16 %f456, %rs455;}

	// end inline asm
	ld.global.nc.u16 	%rs456, [%rd12+454];
	// begin inline asm
	{  cvt.f32.f16 %f457, %rs456;}

	// end inline asm
	fma.rn.f32 	%f741, %f456, %f457, %f740;
	ld.global.nc.u16 	%rs457, [%rd8+456];
	// begin inline asm
	{  cvt.f32.f16 %f458, %rs457;}

	// end inline asm
	ld.global.nc.u16 	%rs458, [%rd12+456];
	// begin inline asm
	{  cvt.f32.f16 %f459, %rs458;}

	// end inline asm
	fma.rn.f32 	%f742, %f458, %f459, %f741;
	ld.global.nc.u16 	%rs459, [%rd8+458];
	// begin inline asm
	{  cvt.f32.f16 %f460, %rs459;}

	// end inline asm
	ld.global.nc.u16 	%rs460, [%rd12+458];
	// begin inline asm
	{  cvt.f32.f16 %f461, %rs460;}

	// end inline asm
	fma.rn.f32 	%f743, %f460, %f461, %f742;
	ld.global.nc.u16 	%rs461, [%rd8+460];
	// begin inline asm
	{  cvt.f32.f16 %f462, %rs461;}

	// end inline asm
	ld.global.nc.u16 	%rs462, [%rd12+460];
	// begin inline asm
	{  cvt.f32.f16 %f463, %rs462;}

	// end inline asm
	fma.rn.f32 	%f744, %f462, %f463, %f743;
	ld.global.nc.u16 	%rs463, [%rd8+462];
	// begin inline asm
	{  cvt.f32.f16 %f464, %rs463;}

	// end inline asm
	ld.global.nc.u16 	%rs464, [%rd12+462];
	// begin inline asm
	{  cvt.f32.f16 %f465, %rs464;}

	// end inline asm
	fma.rn.f32 	%f745, %f464, %f465, %f744;
	ld.global.nc.u16 	%rs465, [%rd8+464];
	// begin inline asm
	{  cvt.f32.f16 %f466, %rs465;}

	// end inline asm
	ld.global.nc.u16 	%rs466, [%rd12+464];
	// begin inline asm
	{  cvt.f32.f16 %f467, %rs466;}

	// end inline asm
	fma.rn.f32 	%f746, %f466, %f467, %f745;
	ld.global.nc.u16 	%rs467, [%rd8+466];
	// begin inline asm
	{  cvt.f32.f16 %f468, %rs467;}

	// end inline asm
	ld.global.nc.u16 	%rs468, [%rd12+466];
	// begin inline asm
	{  cvt.f32.f16 %f469, %rs468;}

	// end inline asm
	fma.rn.f32 	%f747, %f468, %f469, %f746;
	ld.global.nc.u16 	%rs469, [%rd8+468];
	// begin inline asm
	{  cvt.f32.f16 %f470, %rs469;}

	// end inline asm
	ld.global.nc.u16 	%rs470, [%rd12+468];
	// begin inline asm
	{  cvt.f32.f16 %f471, %rs470;}

	// end inline asm
	fma.rn.f32 	%f748, %f470, %f471, %f747;
	ld.global.nc.u16 	%rs471, [%rd8+470];
	// begin inline asm
	{  cvt.f32.f16 %f472, %rs471;}

	// end inline asm
	ld.global.nc.u16 	%rs472, [%rd12+470];
	// begin inline asm
	{  cvt.f32.f16 %f473, %rs472;}

	// end inline asm
	fma.rn.f32 	%f749, %f472, %f473, %f748;
	ld.global.nc.u16 	%rs473, [%rd8+472];
	// begin inline asm
	{  cvt.f32.f16 %f474, %rs473;}

	// end inline asm
	ld.global.nc.u16 	%rs474, [%rd12+472];
	// begin inline asm
	{  cvt.f32.f16 %f475, %rs474;}

	// end inline asm
	fma.rn.f32 	%f750, %f474, %f475, %f749;
	ld.global.nc.u16 	%rs475, [%rd8+474];
	// begin inline asm
	{  cvt.f32.f16 %f476, %rs475;}

	// end inline asm
	ld.global.nc.u16 	%rs476, [%rd12+474];
	// begin inline asm
	{  cvt.f32.f16 %f477, %rs476;}

	// end inline asm
	fma.rn.f32 	%f751, %f476, %f477, %f750;
	ld.global.nc.u16 	%rs477, [%rd8+476];
	// begin inline asm
	{  cvt.f32.f16 %f478, %rs477;}

	// end inline asm
	ld.global.nc.u16 	%rs478, [%rd12+476];
	// begin inline asm
	{  cvt.f32.f16 %f479, %rs478;}

	// end inline asm
	fma.rn.f32 	%f752, %f478, %f479, %f751;
	ld.global.nc.u16 	%rs479, [%rd8+478];
	// begin inline asm
	{  cvt.f32.f16 %f480, %rs479;}

	// end inline asm
	ld.global.nc.u16 	%rs480, [%rd12+478];
	// begin inline asm
	{  cvt.f32.f16 %f481, %rs480;}

	// end inline asm
	fma.rn.f32 	%f753, %f480, %f481, %f752;
	ld.global.nc.u16 	%rs481, [%rd8+480];
	// begin inline asm
	{  cvt.f32.f16 %f482, %rs481;}

	// end inline asm
	ld.global.nc.u16 	%rs482, [%rd12+480];
	// begin inline asm
	{  cvt.f32.f16 %f483, %rs482;}

	// end inline asm
	fma.rn.f32 	%f754, %f482, %f483, %f753;
	ld.global.nc.u16 	%rs483, [%rd8+482];
	// begin inline asm
	{  cvt.f32.f16 %f484, %rs483;}

	// end inline asm
	ld.global.nc.u16 	%rs484, [%rd12+482];
	// begin inline asm
	{  cvt.f32.f16 %f485, %rs484;}

	// end inline asm
	fma.rn.f32 	%f755, %f484, %f485, %f754;
	ld.global.nc.u16 	%rs485, [%rd8+484];
	// begin inline asm
	{  cvt.f32.f16 %f486, %rs485;}

	// end inline asm
	ld.global.nc.u16 	%rs486, [%rd12+484];
	// begin inline asm
	{  cvt.f32.f16 %f487, %rs486;}

	// end inline asm
	fma.rn.f32 	%f756, %f486, %f487, %f755;
	ld.global.nc.u16 	%rs487, [%rd8+486];
	// begin inline asm
	{  cvt.f32.f16 %f488, %rs487;}

	// end inline asm
	ld.global.nc.u16 	%rs488, [%rd12+486];
	// begin inline asm
	{  cvt.f32.f16 %f489, %rs488;}

	// end inline asm
	fma.rn.f32 	%f757, %f488, %f489, %f756;
	ld.global.nc.u16 	%rs489, [%rd8+488];
	// begin inline asm
	{  cvt.f32.f16 %f490, %rs489;}

	// end inline asm
	ld.global.nc.u16 	%rs490, [%rd12+488];
	// begin inline asm
	{  cvt.f32.f16 %f491, %rs490;}

	// end inline asm
	fma.rn.f32 	%f758, %f490, %f491, %f757;
	ld.global.nc.u16 	%rs491, [%rd8+490];
	// begin inline asm
	{  cvt.f32.f16 %f492, %rs491;}

	// end inline asm
	ld.global.nc.u16 	%rs492, [%rd12+490];
	// begin inline asm
	{  cvt.f32.f16 %f493, %rs492;}

	// end inline asm
	fma.rn.f32 	%f759, %f492, %f493, %f758;
	ld.global.nc.u16 	%rs493, [%rd8+492];
	// begin inline asm
	{  cvt.f32.f16 %f494, %rs493;}

	// end inline asm
	ld.global.nc.u16 	%rs494, [%rd12+492];
	// begin inline asm
	{  cvt.f32.f16 %f495, %rs494;}

	// end inline asm
	fma.rn.f32 	%f760, %f494, %f495, %f759;
	ld.global.nc.u16 	%rs495, [%rd8+494];
	// begin inline asm
	{  cvt.f32.f16 %f496, %rs495;}

	// end inline asm
	ld.global.nc.u16 	%rs496, [%rd12+494];
	// begin inline asm
	{  cvt.f32.f16 %f497, %rs496;}

	// end inline asm
	fma.rn.f32 	%f761, %f496, %f497, %f760;
	ld.global.nc.u16 	%rs497, [%rd8+496];
	// begin inline asm
	{  cvt.f32.f16 %f498, %rs497;}

	// end inline asm
	ld.global.nc.u16 	%rs498, [%rd12+496];
	// begin inline asm
	{  cvt.f32.f16 %f499, %rs498;}

	// end inline asm
	fma.rn.f32 	%f762, %f498, %f499, %f761;
	ld.global.nc.u16 	%rs499, [%rd8+498];
	// begin inline asm
	{  cvt.f32.f16 %f500, %rs499;}

	// end inline asm
	ld.global.nc.u16 	%rs500, [%rd12+498];
	// begin inline asm
	{  cvt.f32.f16 %f501, %rs500;}

	// end inline asm
	fma.rn.f32 	%f763, %f500, %f501, %f762;
	ld.global.nc.u16 	%rs501, [%rd8+500];
	// begin inline asm
	{  cvt.f32.f16 %f502, %rs501;}

	// end inline asm
	ld.global.nc.u16 	%rs502, [%rd12+500];
	// begin inline asm
	{  cvt.f32.f16 %f503, %rs502;}

	// end inline asm
	fma.rn.f32 	%f764, %f502, %f503, %f763;
	ld.global.nc.u16 	%rs503, [%rd8+502];
	// begin inline asm
	{  cvt.f32.f16 %f504, %rs503;}

	// end inline asm
	ld.global.nc.u16 	%rs504, [%rd12+502];
	// begin inline asm
	{  cvt.f32.f16 %f505, %rs504;}

	// end inline asm
	fma.rn.f32 	%f765, %f504, %f505, %f764;
	ld.global.nc.u16 	%rs505, [%rd8+504];
	// begin inline asm
	{  cvt.f32.f16 %f506, %rs505;}

	// end inline asm
	ld.global.nc.u16 	%rs506, [%rd12+504];
	// begin inline asm
	{  cvt.f32.f16 %f507, %rs506;}

	// end inline asm
	fma.rn.f32 	%f766, %f506, %f507, %f765;
	ld.global.nc.u16 	%rs507, [%rd8+506];
	// begin inline asm
	{  cvt.f32.f16 %f508, %rs507;}

	// end inline asm
	ld.global.nc.u16 	%rs508, [%rd12+506];
	// begin inline asm
	{  cvt.f32.f16 %f509, %rs508;}

	// end inline asm
	fma.rn.f32 	%f767, %f508, %f509, %f766;
	ld.global.nc.u16 	%rs509, [%rd8+508];
	// begin inline asm
	{  cvt.f32.f16 %f510, %rs509;}

	// end inline asm
	ld.global.nc.u16 	%rs510, [%rd12+508];
	// begin inline asm
	{  cvt.f32.f16 %f511, %rs510;}

	// end inline asm
	fma.rn.f32 	%f768, %f510, %f511, %f767;
	ld.global.nc.u16 	%rs511, [%rd8+510];
	// begin inline asm
	{  cvt.f32.f16 %f512, %rs511;}

	// end inline asm
	ld.global.nc.u16 	%rs512, [%rd12+510];
	// begin inline asm
	{  cvt.f32.f16 %f513, %rs512;}

	// end inline asm
	fma.rn.f32 	%f769, %f512, %f513, %f768;
	mul.f32 	%f770, %f1, %f769;
	cvt.s64.s32 	%rd13, %r3;
	mad.lo.s64 	%rd14, %rd13, %rd5, %rd9;
	shl.b64 	%rd15, %rd14, 2;
	add.s64 	%rd16, %rd1, %rd15;
	st.global.f32 	[%rd16], %f770;
$L__BB0_4:
	ret;

}
	// .globl	_Z36vanilla_softmax_pv_256_causal_3passSPKfPK6__halfPS1_ii
.visible .entry _Z36vanilla_softmax_pv_256_causal_3passSPKfPK6__halfPS1_ii(
	.param .u64 .ptr .align 1 _Z36vanilla_softmax_pv_256_causal_3passSPKfPK6__halfPS1_ii_param_0,
	.param .u64 .ptr .align 1 _Z36vanilla_softmax_pv_256_causal_3passSPKfPK6__halfPS1_ii_param_1,
	.param .u64 .ptr .align 1 _Z36vanilla_softmax_pv_256_causal_3passSPKfPK6__halfPS1_ii_param_2,
	.param .u32 _Z36vanilla_softmax_pv_256_causal_3passSPKfPK6__halfPS1_ii_param_3,
	.param .u32 _Z36vanilla_softmax_pv_256_causal_3passSPKfPK6__halfPS1_ii_param_4
)
{
	.reg .pred 	%p<30>;
	.reg .b16 	%rs<9>;
	.reg .b32 	%r<116>;
	.reg .b32 	%f<428>;
	.reg .b64 	%rd<82>;

	ld.param.u64 	%rd22, [_Z36vanilla_softmax_pv_256_causal_3passSPKfPK6__halfPS1_ii_param_0];
	ld.param.u64 	%rd23, [_Z36vanilla_softmax_pv_256_causal_3passSPKfPK6__halfPS1_ii_param_1];
	ld.param.u64 	%rd21, [_Z36vanilla_softmax_pv_256_causal_3passSPKfPK6__halfPS1_ii_param_2];
	ld.param.u32 	%r43, [_Z36vanilla_softmax_pv_256_causal_3passSPKfPK6__halfPS1_ii_param_3];
	ld.param.u32 	%r42, [_Z36vanilla_softmax_pv_256_causal_3passSPKfPK6__halfPS1_ii_param_4];
	cvta.to.global.u64 	%rd1, %rd23;
	cvta.to.global.u64 	%rd2, %rd22;
	mov.u32 	%r1, %ctaid.x;
	mov.u32 	%r44, %tid.x;
	setp.ge.s32 	%p1, %r1, %r43;
	setp.gt.u32 	%p2, %r44, 255;
	or.pred  	%p3, %p1, %p2;
	@%p3 bra 	$L__BB1_42;
	cvt.u64.u32 	%rd3, %r1;
	cvt.s64.s32 	%rd24, %r42;
	mul.lo.s64 	%rd4, %rd24, %rd3;
	add.s32 	%r3, %r1, 1;
	and.b32  	%r4, %r3, 15;
	setp.lt.u32 	%p4, %r1, 15;
	mov.f32 	%f413, 0fFF800000;
	mov.b32 	%r104, 0;
	@%p4 bra 	$L__BB1_4;
	and.b32  	%r104, %r3, 2147483632;
	neg.s32 	%r102, %r104;
	shl.b64 	%rd25, %rd4, 2;
	add.s64 	%rd26, %rd25, %rd2;
	add.s64 	%rd77, %rd26, 32;
	mov.f32 	%f413, 0fFF800000;
$L__BB1_3:
	.pragma "nounroll";
	ld.global.nc.f32 	%f40, [%rd77+-32];
	max.f32 	%f41, %f413, %f40;
	ld.global.nc.f32 	%f42, [%rd77+-28];
	max.f32 	%f43, %f41, %f42;
	ld.global.nc.f32 	%f44, [%rd77+-24];
	max.f32 	%f45, %f43, %f44;
	ld.global.nc.f32 	%f46, [%rd77+-20];
	max.f32 	%f47, %f45, %f46;
	ld.global.nc.f32 	%f48, [%rd77+-16];
	max.f32 	%f49, %f47, %f48;
	ld.global.nc.f32 	%f50, [%rd77+-12];
	max.f32 	%f51, %f49, %f50;
	ld.global.nc.f32 	%f52, [%rd77+-8];
	max.f32 	%f53, %f51, %f52;
	ld.global.nc.f32 	%f54, [%rd77+-4];
	max.f32 	%f55, %f53, %f54;
	ld.global.nc.f32 	%f56, [%rd77];
	max.f32 	%f57, %f55, %f56;
	ld.global.nc.f32 	%f58, [%rd77+4];
	max.f32 	%f59, %f57, %f58;
	ld.global.nc.f32 	%f60, [%rd77+8];
	max.f32 	%f61, %f59, %f60;
	ld.global.nc.f32 	%f62, [%rd77+12];
	max.f32 	%f63, %f61, %f62;
	ld.global.nc.f32 	%f64, [%rd77+16];
	max.f32 	%f65, %f63, %f64;
	ld.global.nc.f32 	%f66, [%rd77+20];
	max.f32 	%f67, %f65, %f66;
	ld.global.nc.f32 	%f68, [%rd77+24];
	max.f32 	%f69, %f67, %f68;
	ld.global.nc.f32 	%f70, [%rd77+28];
	max.f32 	%f413, %f69, %f70;
	add.s32 	%r102, %r102, 16;
	add.s64 	%rd77, %rd77, 64;
	setp.ne.s32 	%p5, %r102, 0;
	@%p5 bra 	$L__BB1_3;
$L__BB1_4:
	setp.eq.s32 	%p6, %r4, 0;
	@%p6 bra 	$L__BB1_13;
	and.b32  	%r10, %r3, 7;
	setp.lt.u32 	%p7, %r4, 8;
	@%p7 bra 	$L__BB1_7;
	cvt.u64.u32 	%rd27, %r104;
	add.s64 	%rd28, %rd4, %rd27;
	shl.b64 	%rd29, %rd28, 2;
	add.s64 	%rd30, %rd2, %rd29;
	ld.global.nc.f32 	%f72, [%rd30];
	max.f32 	%f73, %f413, %f72;
	ld.global.nc.f32 	%f74, [%rd30+4];
	max.f32 	%f75, %f73, %f74;
	ld.global.nc.f32 	%f76, [%rd30+8];
	max.f32 	%f77, %f75, %f76;
	ld.global.nc.f32 	%f78, [%rd30+12];
	max.f32 	%f79, %f77, %f78;
	ld.global.nc.f32 	%f80, [%rd30+16];
	max.f32 	%f81, %f79, %f80;
	ld.global.nc.f32 	%f82, [%rd30+20];
	max.f32 	%f83, %f81, %f82;
	ld.global.nc.f32 	%f84, [%rd30+24];
	max.f32 	%f85, %f83, %f84;
	ld.global.nc.f32 	%f86, [%rd30+28];
	max.f32 	%f413, %f85, %f86;
	add.s32 	%r104, %r104, 8;
$L__BB1_7:
	setp.eq.s32 	%p8, %r10, 0;
	@%p8 bra 	$L__BB1_13;
	and.b32  	%r13, %r3, 3;
	setp.lt.u32 	%p9, %r10, 4;
	@%p9 bra 	$L__BB1_10;
	cvt.u64.u32 	%rd31, %r104;
	add.s64 	%rd32, %rd4, %rd31;
	shl.b64 	%rd33, %rd32, 2;
	add.s64 	%rd34, %rd2, %rd33;
	ld.global.nc.f32 	%f88, [%rd34];
	max.f32 	%f89, %f413, %f88;
	ld.global.nc.f32 	%f90, [%rd34+4];
	max.f32 	%f91, %f89, %f90;
	ld.global.nc.f32 	%f92, [%rd34+8];
	max.f32 	%f93, %f91, %f92;
	ld.global.nc.f32 	%f94, [%rd34+12];
	max.f32 	%f413, %f93, %f94;
	add.s32 	%r104, %r104, 4;
$L__BB1_10:
	setp.eq.s32 	%p10, %r13, 0;
	@%p10 bra 	$L__BB1_13;
	cvt.u64.u32 	%rd35, %r104;
	add.s64 	%rd36, %rd4, %rd35;
	shl.b64 	%rd37, %rd36, 2;
	add.s64 	%rd78, %rd2, %rd37;
	neg.s32 	%r106, %r13;
$L__BB1_12:
	.pragma "nounroll";
	ld.global.nc.f32 	%f95, [%rd78];
	max.f32 	%f413, %f413, %f95;
	add.s64 	%rd78, %rd78, 4;
	add.s32 	%r106, %r106, 1;
	setp.ne.s32 	%p11, %r106, 0;
	@%p11 bra 	$L__BB1_12;
$L__BB1_13:
	shl.b32 	%r46, %r44, 2;
	mov.u32 	%r47, sdata;
	add.s32 	%r19, %r47, %r46;
	st.shared.f32 	[%r19], %f413;
	bar.sync 	0;
	mov.u32 	%r112, %ntid.x;
	setp.lt.u32 	%p12, %r112, 2;
	@%p12 bra 	$L__BB1_18;
	mov.u32 	%r107, %r112;
$L__BB1_15:
	shr.u32 	%r22, %r107, 1;
	setp.ge.u32 	%p13, %r44, %r22;
	@%p13 bra 	$L__BB1_17;
	ld.shared.f32 	%f96, [%r19];
	shl.b32 	%r48, %r22, 2;
	add.s32 	%r49, %r19, %r48;
	ld.shared.f32 	%f97, [%r49];
	max.f32 	%f98, %f96, %f97;
	st.shared.f32 	[%r19], %f98;
$L__BB1_17:
	bar.sync 	0;
	setp.gt.u32 	%p14, %r107, 3;
	mov.u32 	%r107, %r22;
	@%p14 bra 	$L__BB1_15;
$L__BB1_18:
	ld.shared.f32 	%f14, [sdata];
	bar.sync 	0;
	and.b32  	%r23, %r3, 7;
	setp.lt.u32 	%p15, %r1, 7;
	mov.f32 	%f421, 0f00000000;
	mov.b32 	%r110, 0;
	@%p15 bra 	$L__BB1_21;
	and.b32  	%r110, %r3, 2147483640;
	neg.s32 	%r108, %r110;
	shl.b64 	%rd38, %rd4, 2;
	add.s64 	%rd39, %rd38, %rd2;
	add.s64 	%rd79, %rd39, 16;
	mov.f32 	%f421, 0f00000000;
$L__BB1_20:
	.pragma "nounroll";
	ld.global.nc.f32 	%f102, [%rd79+-16];
	sub.f32 	%f103, %f102, %f14;
	fma.rn.f32 	%f104, %f103, 0f3BBB989D, 0f3F000000;
	cvt.sat.f32.f32 	%f105, %f104;
	mov.f32 	%f106, 0f4B400001;
	mov.f32 	%f107, 0f437C0000;
	fma.rm.f32 	%f108, %f105, %f107, %f106;
	add.f32 	%f109, %f108, 0fCB40007F;
	neg.f32 	%f110, %f109;
	fma.rn.f32 	%f111, %f103, 0f3FB8AA3B, %f110;
	fma.rn.f32 	%f112, %f103, 0f32A57060, %f111;
	mov.b32 	%r51, %f108;
	shl.b32 	%r52, %r51, 23;
	mov.b32 	%f113, %r52;
	ex2.approx.ftz.f32 	%f114, %f112;
	fma.rn.f32 	%f115, %f114, %f113, %f421;
	ld.global.nc.f32 	%f116, [%rd79+-12];
	sub.f32 	%f117, %f116, %f14;
	fma.rn.f32 	%f118, %f117, 0f3BBB989D, 0f3F000000;
	cvt.sat.f32.f32 	%f119, %f118;
	fma.rm.f32 	%f120, %f119, %f107, %f106;
	add.f32 	%f121, %f120, 0fCB40007F;
	neg.f32 	%f122, %f121;
	fma.rn.f32 	%f123, %f117, 0f3FB8AA3B, %f122;
	fma.rn.f32 	%f124, %f117, 0f32A57060, %f123;
	mov.b32 	%r53, %f120;
	shl.b32 	%r54, %r53, 23;
	mov.b32 	%f125, %r54;
	ex2.approx.ftz.f32 	%f126, %f124;
	fma.rn.f32 	%f127, %f126, %f125, %f115;
	ld.global.nc.f32 	%f128, [%rd79+-8];
	sub.f32 	%f129, %f128, %f14;
	fma.rn.f32 	%f130, %f129, 0f3BBB989D, 0f3F000000;
	cvt.sat.f32.f32 	%f131, %f130;
	fma.rm.f32 	%f132, %f131, %f107, %f106;
	add.f32 	%f133, %f132, 0fCB40007F;
	neg.f32 	%f134, %f133;
	fma.rn.f32 	%f135, %f129, 0f3FB8AA3B, %f134;
	fma.rn.f32 	%f136, %f129, 0f32A57060, %f135;
	mov.b32 	%r55, %f132;
	shl.b32 	%r56, %r55, 23;
	mov.b32 	%f137, %r56;
	ex2.approx.ftz.f32 	%f138, %f136;
	fma.rn.f32 	%f139, %f138, %f137, %f127;
	ld.global.nc.f32 	%f140, [%rd79+-4];
	sub.f32 	%f141, %f140, %f14;
	fma.rn.f32 	%f142, %f141, 0f3BBB989D, 0f3F000000;
	cvt.sat.f32.f32 	%f143, %f142;
	fma.rm.f32 	%f144, %f143, %f107, %f106;
	add.f32 	%f145, %f144, 0fCB40007F;
	neg.f32 	%f146, %f145;
	fma.rn.f32 	%f147, %f141, 0f3FB8AA3B, %f146;
	fma.rn.f32 	%f148, %f141, 0f32A57060, %f147;
	mov.b32 	%r57, %f144;
	shl.b32 	%r58, %r57, 23;
	mov.b32 	%f149, %r58;
	ex2.approx.ftz.f32 	%f150, %f148;
	fma.rn.f32 	%f151, %f150, %f149, %f139;
	ld.global.nc.f32 	%f152, [%rd79];
	sub.f32 	%f153, %f152, %f14;
	fma.rn.f32 	%f154, %f153, 0f3BBB989D, 0f3F000000;
	cvt.sat.f32.f32 	%f155, %f154;
	fma.rm.f32 	%f156, %f155, %f107, %f106;
	add.f32 	%f157, %f156, 0fCB40007F;
	neg.f32 	%f158, %f157;
	fma.rn.f32 	%f159, %f153, 0f3FB8AA3B, %f158;
	fma.rn.f32 	%f160, %f153, 0f32A57060, %f159;
	mov.b32 	%r59, %f156;
	shl.b32 	%r60, %r59, 23;
	mov.b32 	%f161, %r60;
	ex2.approx.ftz.f32 	%f162, %f160;
	fma.rn.f32 	%f163, %f162, %f161, %f151;
	ld.global.nc.f32 	%f164, [%rd79+4];
	sub.f32 	%f165, %f164, %f14;
	fma.rn.f32 	%f166, %f165, 0f3BBB989D, 0f3F000000;
	cvt.sat.f32.f32 	%f167, %f166;
	fma.rm.f32 	%f168, %f167, %f107, %f106;
	add.f32 	%f169, %f168, 0fCB40007F;
	neg.f32 	%f170, %f169;
	fma.rn.f32 	%f171, %f165, 0f3FB8AA3B, %f170;
	fma.rn.f32 	%f172, %f165, 0f32A57060, %f171;
	mov.b32 	%r61, %f168;
	shl.b32 	%r62, %r61, 23;
	mov.b32 	%f173, %r62;
	ex2.approx.ftz.f32 	%f174, %f172;
	fma.rn.f32 	%f175, %f174, %f173, %f163;
	ld.global.nc.f32 	%f176, [%rd79+8];
	sub.f32 	%f177, %f176, %f14;
	fma.rn.f32 	%f178, %f177, 0f3BBB989D, 0f3F000000;
	cvt.sat.f32.f32 	%f179, %f178;
	fma.rm.f32 	%f180, %f179, %f107, %f106;
	add.f32 	%f181, %f180, 0fCB40007F;
	neg.f32 	%f182, %f181;
	fma.rn.f32 	%f183, %f177, 0f3FB8AA3B, %f182;
	fma.rn.f32 	%f184, %f177, 0f32A57060, %f183;
	mov.b32 	%r63, %f180;
	shl.b32 	%r64, %r63, 23;
	mov.b32 	%f185, %r64;
	ex2.approx.ftz.f32 	%f186, %f184;
	fma.rn.f32 	%f187, %f186, %f185, %f175;
	ld.global.nc.f32 	%f188, [%rd79+12];
	sub.f32 	%f189, %f188, %f14;
	fma.rn.f32 	%f190, %f189, 0f3BBB989D, 0f3F000000;
	cvt.sat.f32.f32 	%f191, %f190;
	fma.rm.f32 	%f192, %f191, %f107, %f106;
	add.f32 	%f193, %f192, 0fCB40007F;
	neg.f32 	%f194, %f193;
	fma.rn.f32 	%f195, %f189, 0f3FB8AA3B, %f194;
	fma.rn.f32 	%f196, %f189, 0f32A57060, %f195;
	mov.b32 	%r65, %f192;
	shl.b32 	%r66, %r65, 23;
	mov.b32 	%f197, %r66;
	ex2.approx.ftz.f32 	%f198, %f196;
	fma.rn.f32 	%f421, %f198, %f197, %f187;
	add.s32 	%r108, %r108, 8;
	add.s64 	%rd79, %rd79, 32;
	setp.ne.s32 	%p16, %r108, 0;
	@%p16 bra 	$L__BB1_20;
$L__BB1_21:
	setp.eq.s32 	%p17, %r23, 0;
	@%p17 bra 	$L__BB1_29;
	setp.lt.u32 	%p18, %r23, 4;
	@%p18 bra 	$L__BB1_24;
	cvt.u64.u32 	%rd40, %r110;
	add.s64 	%rd41, %rd4, %rd40;
	shl.b64 	%rd42, %rd41, 2;
	add.s64 	%rd43, %rd2, %rd42;
	ld.global.nc.f32 	%f200, [%rd43];
	sub.f32 	%f201, %f200, %f14;
	fma.rn.f32 	%f202, %f201, 0f3BBB989D, 0f3F000000;
	cvt.sat.f32.f32 	%f203, %f202;
	mov.f32 	%f204, 0f4B400001;
	mov.f32 	%f205, 0f437C0000;
	fma.rm.f32 	%f206, %f203, %f205, %f204;
	add.f32 	%f207, %f206, 0fCB40007F;
	neg.f32 	%f208, %f207;
	fma.rn.f32 	%f209, %f201, 0f3FB8AA3B, %f208;
	fma.rn.f32 	%f210, %f201, 0f32A57060, %f209;
	mov.b32 	%r67, %f206;
	shl.b32 	%r68, %r67, 23;
	mov.b32 	%f211, %r68;
	ex2.approx.ftz.f32 	%f212, %f210;
	fma.rn.f32 	%f213, %f212, %f211, %f421;
	ld.global.nc.f32 	%f214, [%rd43+4];
	sub.f32 	%f215, %f214, %f14;
	fma.rn.f32 	%f216, %f215, 0f3BBB989D, 0f3F000000;
	cvt.sat.f32.f32 	%f217, %f216;
	fma.rm.f32 	%f218, %f217, %f205, %f204;
	add.f32 	%f219, %f218, 0fCB40007F;
	neg.f32 	%f220, %f219;
	fma.rn.f32 	%f221, %f215, 0f3FB8AA3B, %f220;
	fma.rn.f32 	%f222, %f215, 0f32A57060, %f221;
	mov.b32 	%r69, %f218;
	shl.b32 	%r70, %r69, 23;
	mov.b32 	%f223, %r70;
	ex2.approx.ftz.f32 	%f224, %f222;
	fma.rn.f32 	%f225, %f224, %f223, %f213;
	ld.global.nc.f32 	%f226, [%rd43+8];
	sub.f32 	%f227, %f226, %f14;
	fma.rn.f32 	%f228, %f227, 0f3BBB989D, 0f3F000000;
	cvt.sat.f32.f32 	%f229, %f228;
	fma.rm.f32 	%f230, %f229, %f205, %f204;
	add.f32 	%f231, %f230, 0fCB40007F;
	neg.f32 	%f232, %f231;
	fma.rn.f32 	%f233, %f227, 0f3FB8AA3B, %f232;
	fma.rn.f32 	%f234, %f227, 0f32A57060, %f233;
	mov.b32 	%r71, %f230;
	shl.b32 	%r72, %r71, 23;
	mov.b32 	%f235, %r72;
	ex2.approx.ftz.f32 	%f236, %f234;
	fma.rn.f32 	%f237, %f236, %f235, %f225;
	ld.global.nc.f32 	%f238, [%rd43+12];
	sub.f32 	%f239, %f238, %f14;
	fma.rn.f32 	%f240, %f239, 0f3BBB989D, 0f3F000000;
	cvt.sat.f32.f32 	%f241, %f240;
	fma.rm.f32 	%f242, %f241, %f205, %f204;
	add.f32 	%f243, %f242, 0fCB40007F;
	neg.f32 	%f244, %f243;
	fma.rn.f32 	%f245, %f239, 0f3FB8AA3B, %f244;
	fma.rn.f32 	%f246, %f239, 0f32A57060, %f245;
	mov.b32 	%r73, %f242;
	shl.b32 	%r74, %r73, 23;
	mov.b32 	%f247, %r74;
	ex2.approx.ftz.f32 	%f248, %f246;
	fma.rn.f32 	%f421, %f248, %f247, %f237;
	add.s32 	%r110, %r110, 4;
$L__BB1_24:
	and.b32  	%r75, %r3, 3;
	setp.eq.s32 	%p19, %r75, 0;
	@%p19 bra 	$L__BB1_29;
	setp.eq.s32 	%p20, %r75, 1;
	@%p20 bra 	$L__BB1_27;
	cvt.u64.u32 	%rd44, %r110;
	add.s64 	%rd45, %rd4, %rd44;
	shl.b64 	%rd46, %rd45, 2;
	add.s64 	%rd47, %rd2, %rd46;
	ld.global.nc.f32 	%f250, [%rd47];
	sub.f32 	%f251, %f250, %f14;
	fma.rn.f32 	%f252, %f251, 0f3BBB989D, 0f3F000000;
	cvt.sat.f32.f32 	%f253, %f252;
	mov.f32 	%f254, 0f4B400001;
	mov.f32 	%f255, 0f437C0000;
	fma.rm.f32 	%f256, %f253, %f255, %f254;
	add.f32 	%f257, %f256, 0fCB40007F;
	neg.f32 	%f258, %f257;
	fma.rn.f32 	%f259, %f251, 0f3FB8AA3B, %f258;
	fma.rn.f32 	%f260, %f251, 0f32A57060, %f259;
	mov.b32 	%r76, %f256;
	shl.b32 	%r77, %r76, 23;
	mov.b32 	%f261, %r77;
	ex2.approx.ftz.f32 	%f262, %f260;
	fma.rn.f32 	%f263, %f262, %f261, %f421;
	ld.global.nc.f32 	%f264, [%rd47+4];
	sub.f32 	%f265, %f264, %f14;
	fma.rn.f32 	%f266, %f265, 0f3BBB989D, 0f3F000000;
	cvt.sat.f32.f32 	%f267, %f266;
	fma.rm.f32 	%f268, %f267, %f255, %f254;
	add.f32 	%f269, %f268, 0fCB40007F;
	neg.f32 	%f270, %f269;
	fma.rn.f32 	%f271, %f265, 0f3FB8AA3B, %f270;
	fma.rn.f32 	%f272, %f265, 0f32A57060, %f271;
	mov.b32 	%r78, %f268;
	shl.b32 	%r79, %r78, 23;
	mov.b32 	%f273, %r79;
	ex2.approx.ftz.f32 	%f274, %f272;
	fma.rn.f32 	%f421, %f274, %f273, %f263;
	add.s32 	%r110, %r110, 2;
$L__BB1_27:
	and.b32  	%r80, %r1, 1;
	setp.eq.b32 	%p21, %r80, 1;
	@%p21 bra 	$L__BB1_29;
	cvt.u64.u32 	%rd48, %r110;
	add.s64 	%rd49, %rd4, %rd48;
	shl.b64 	%rd50, %rd49, 2;
	add.s64 	%rd51, %rd2, %rd50;
	ld.global.nc.f32 	%f275, [%rd51];
	sub.f32 	%f276, %f275, %f14;
	fma.rn.f32 	%f277, %f276, 0f3BBB989D, 0f3F000000;
	cvt.sat.f32.f32 	%f278, %f277;
	mov.f32 	%f279, 0f4B400001;
	mov.f32 	%f280, 0f437C0000;
	fma.rm.f32 	%f281, %f278, %f280, %f279;
	add.f32 	%f282, %f281, 0fCB40007F;
	neg.f32 	%f283, %f282;
	fma.rn.f32 	%f284, %f276, 0f3FB8AA3B, %f283;
	fma.rn.f32 	%f285, %f276, 0f32A57060, %f284;
	mov.b32 	%r81, %f281;
	shl.b32 	%r82, %r81, 23;
	mov.b32 	%f286, %r82;
	ex2.approx.ftz.f32 	%f287, %f285;
	fma.rn.f32 	%f421, %f287, %f286, %f421;
$L__BB1_29:
	setp.lt.u32 	%p22, %r112, 2;
	st.shared.f32 	[%r19], %f421;
	bar.sync 	0;
	@%p22 bra 	$L__BB1_33;
$L__BB1_30:
	shr.u32 	%r34, %r112, 1;
	setp.ge.u32 	%p23, %r44, %r34;
	@%p23 bra 	$L__BB1_32;
	shl.b32 	%r83, %r34, 2;
	add.s32 	%r84, %r19, %r83;
	ld.shared.f32 	%f288, [%r84];
	ld.shared.f32 	%f289, [%r19];
	add.f32 	%f290, %f288, %f289;
	st.shared.f32 	[%r19], %f290;
$L__BB1_32:
	bar.sync 	0;
	setp.gt.u32 	%p24, %r112, 3;
	mov.u32 	%r112, %r34;
	@%p24 bra 	$L__BB1_30;
$L__BB1_33:
	ld.shared.f32 	%f293, [sdata];
	bar.sync 	0;
	add.f32 	%f27, %f293, 0f3089705F;
	cvt.u64.u32 	%rd14, %r44;
	setp.lt.u32 	%p25, %r1, 3;
	mov.f32 	%f423, 0f00000000;
	mov.b32 	%r115, 0;
	@%p25 bra 	$L__BB1_36;
	and.b32  	%r115, %r3, 2147483644;
	neg.s32 	%r113, %r115;
	shl.b64 	%rd52, %rd4, 2;
	add.s64 	%rd53, %rd52, %rd2;
	add.s64 	%rd81, %rd53, 8;
	shl.b64 	%rd54, %rd14, 1;
	add.s64 	%rd55, %rd54, %rd1;
	add.s64 	%rd80, %rd55, 1024;
	mov.f32 	%f423, 0f00000000;
$L__BB1_35:
	.pragma "nounroll";
	ld.global.nc.f32 	%f299, [%rd81+-8];
	sub.f32 	%f300, %f299, %f14;
	fma.rn.f32 	%f301, %f300, 0f3BBB989D, 0f3F000000;
	cvt.sat.f32.f32 	%f302, %f301;
	mov.f32 	%f303, 0f4B400001;
	mov.f32 	%f304, 0f437C0000;
	fma.rm.f32 	%f305, %f302, %f304, %f303;
	add.f32 	%f306, %f305, 0fCB40007F;
	neg.f32 	%f307, %f306;
	fma.rn.f32 	%f308, %f300, 0f3FB8AA3B, %f307;
	fma.rn.f32 	%f309, %f300, 0f32A57060, %f308;
	mov.b32 	%r86, %f305;
	shl.b32 	%r87, %r86, 23;
	mov.b32 	%f310, %r87;
	ex2.approx.ftz.f32 	%f311, %f309;
	mul.f32 	%f312, %f311, %f310;
	div.rn.f32 	%f313, %f312, %f27;
	ld.global.nc.u16 	%rs1, [%rd80+-1024];
	// begin inline asm
	{  cvt.f32.f16 %f295, %rs1;}

	// end inline asm
	fma.rn.f32 	%f314, %f295, %f313, %f423;
	ld.global.nc.f32 	%f315, [%rd81+-4];
	sub.f32 	%f316, %f315, %f14;
	fma.rn.f32 	%f317, %f316, 0f3BBB989D, 0f3F000000;
	cvt.sat.f32.f32 	%f318, %f317;
	fma.rm.f32 	%f319, %f318, %f304, %f303;
	add.f32 	%f320, %f319, 0fCB40007F;
	neg.f32 	%f321, %f320;
	fma.rn.f32 	%f322, %f316, 0f3FB8AA3B, %f321;
	fma.rn.f32 	%f323, %f316, 0f32A57060, %f322;
	mov.b32 	%r88, %f319;
	shl.b32 	%r89, %r88, 23;
	mov.b32 	%f324, %r89;
	ex2.approx.ftz.f32 	%f325, %f323;
	mul.f32 	%f326, %f325, %f324;
	div.rn.f32 	%f327, %f326, %f27;
	ld.global.nc.u16 	%rs2, [%rd80+-512];
	// begin inline asm
	{  cvt.f32.f16 %f296, %rs2;}

	// end inline asm
	fma.rn.f32 	%f328, %f296, %f327, %f314;
	ld.global.nc.f32 	%f329, [%rd81];
	sub.f32 	%f330, %f329, %f14;
	fma.rn.f32 	%f331, %f330, 0f3BBB989D, 0f3F000000;
	cvt.sat.f32.f32 	%f332, %f331;
	fma.rm.f32 	%f333, %f332, %f304, %f303;
	add.f32 	%f334, %f333, 0fCB40007F;
	neg.f32 	%f335, %f334;
	fma.rn.f32 	%f336, %f330, 0f3FB8AA3B, %f335;
	fma.rn.f32 	%f337, %f330, 0f32A57060, %f336;
	mov.b32 	%r90, %f333;
	shl.b32 	%r91, %r90, 23;
	mov.b32 	%f338, %r91;
	ex2.approx.ftz.f32 	%f339, %f337;
	mul.f32 	%f340, %f339, %f338;
	div.rn.f32 	%f341, %f340, %f27;
	ld.global.nc.u16 	%rs3, [%rd80];
	// begin inline asm
	{  cvt.f32.f16 %f297, %rs3;}

	// end inline asm
	fma.rn.f32 	%f342, %f297, %f341, %f328;
	ld.global.nc.f32 	%f343, [%rd81+4];
	sub.f32 	%f344, %f343, %f14;
	fma.rn.f32 	%f345, %f344, 0f3BBB989D, 0f3F000000;
	cvt.sat.f32.f32 	%f346, %f345;
	fma.rm.f32 	%f347, %f346, %f304, %f303;
	add.f32 	%f348, %f347, 0fCB40007F;
	neg.f32 	%f349, %f348;
	fma.rn.f32 	%f350, %f344, 0f3FB8AA3B, %f349;
	fma.rn.f32 	%f351, %f344, 0f32A57060, %f350;
	mov.b32 	%r92, %f347;
	shl.b32 	%r93, %r92, 23;
	mov.b32 	%f352, %r93;
	ex2.approx.ftz.f32 	%f353, %f351;
	mul.f32 	%f354, %f353, %f352;
	div.rn.f32 	%f355, %f354, %f27;
	ld.global.nc.u16 	%rs4, [%rd80+512];
	// begin inline asm
	{  cvt.f32.f16 %f298, %rs4;}

	// end inline asm
	fma.rn.f32 	%f423, %f298, %f355, %f342;
	add.s32 	%r113, %r113, 4;
	add.s64 	%rd81, %rd81, 16;
	add.s64 	%rd80, %rd80, 2048;
	setp.ne.s32 	%p26, %r113, 0;
	@%p26 bra 	$L__BB1_35;
$L__BB1_36:
	and.b32  	%r94, %r3, 3;
	setp.eq.s32 	%p27, %r94, 0;
	@%p27 bra 	$L__BB1_41;
	setp.eq.s32 	%p28, %r94, 1;
	@%p28 bra 	$L__BB1_39;
	cvt.u64.u32 	%rd56, %r115;
	add.s64 	%rd57, %rd4, %rd56;
	shl.b64 	%rd58, %rd57, 2;
	add.s64 	%rd59, %rd2, %rd58;
	ld.global.nc.f32 	%f359, [%rd59];
	sub.f32 	%f360, %f359, %f14;
	fma.rn.f32 	%f361, %f360, 0f3BBB989D, 0f3F000000;
	cvt.sat.f32.f32 	%f362, %f361;
	mov.f32 	%f363, 0f4B400001;
	mov.f32 	%f364, 0f437C0000;
	fma.rm.f32 	%f365, %f362, %f364, %f363;
	add.f32 	%f366, %f365, 0fCB40007F;
	neg.f32 	%f367, %f366;
	fma.rn.f32 	%f368, %f360, 0f3FB8AA3B, %f367;
	fma.rn.f32 	%f369, %f360, 0f32A57060, %f368;
	mov.b32 	%r95, %f365;
	shl.b32 	%r96, %r95, 23;
	mov.b32 	%f370, %r96;
	ex2.approx.ftz.f32 	%f371, %f369;
	mul.f32 	%f372, %f371, %f370;
	div.rn.f32 	%f373, %f372, %f27;
	mul.wide.u32 	%rd60, %r115, 256;
	add.s64 	%rd61, %rd60, %rd14;
	shl.b64 	%rd62, %rd61, 1;
	add.s64 	%rd63, %rd1, %rd62;
	ld.global.nc.u16 	%rs5, [%rd63];
	// begin inline asm
	{  cvt.f32.f16 %f357, %rs5;}

	// end inline asm
	fma.rn.f32 	%f374, %f357, %f373, %f423;
	ld.global.nc.f32 	%f375, [%rd59+4];
	sub.f32 	%f376, %f375, %f14;
	fma.rn.f32 	%f377, %f376, 0f3BBB989D, 0f3F000000;
	cvt.sat.f32.f32 	%f378, %f377;
	fma.rm.f32 	%f379, %f378, %f364, %f363;
	add.f32 	%f380, %f379, 0fCB40007F;
	neg.f32 	%f381, %f380;
	fma.rn.f32 	%f382, %f376, 0f3FB8AA3B, %f381;
	fma.rn.f32 	%f383, %f376, 0f32A57060, %f382;
	mov.b32 	%r97, %f379;
	shl.b32 	%r98, %r97, 23;
	mov.b32 	%f384, %r98;
	ex2.approx.ftz.f32 	%f385, %f383;
	mul.f32 	%f386, %f385, %f384;
	div.rn.f32 	%f387, %f386, %f27;
	ld.global.nc.u16 	%rs6, [%rd63+512];
	// begin inline asm
	{  cvt.f32.f16 %f358, %rs6;}

	// end inline asm
	fma.rn.f32 	%f423, %f358, %f387, %f374;
	add.s32 	%r115, %r115, 2;
$L__BB1_39:
	and.b32  	%r99, %r1, 1;
	setp.eq.b32 	%p29, %r99, 1;
	@%p29 bra 	$L__BB1_41;
	cvt.u64.u32 	%rd64, %r115;
	add.s64 	%rd65, %rd4, %rd64;
	shl.b64 	%rd66, %rd65, 2;
	add.s64 	%rd67, %rd2, %rd66;
	ld.global.nc.f32 	%f389, [%rd67];
	sub.f32 	%f390, %f389, %f14;
	fma.rn.f32 	%f391, %f390, 0f3BBB989D, 0f3F000000;
	cvt.sat.f32.f32 	%f392, %f391;
	mov.f32 	%f393, 0f4B400001;
	mov.f32 	%f394, 0f437C0000;
	fma.rm.f32 	%f395, %f392, %f394, %f393;
	add.f32 	%f396, %f395, 0fCB40007F;
	neg.f32 	%f397, %f396;
	fma.rn.f32 	%f398, %f390, 0f3FB8AA3B, %f397;
	fma.rn.f32 	%f399, %f390, 0f32A57060, %f398;
	mov.b32 	%r100, %f395;
	shl.b32 	%r101, %r100, 23;
	mov.b32 	%f400, %r101;
	ex2.approx.ftz.f32 	%f401, %f399;
	mul.f32 	%f402, %f401, %f400;
	div.rn.f32 	%f403, %f402, %f27;
	mul.wide.u32 	%rd68, %r115, 256;
	add.s64 	%rd69, %rd68, %rd14;
	shl.b64 	%rd70, %rd69, 1;
	add.s64 	%rd71, %rd1, %rd70;
	ld.global.nc.u16 	%rs7, [%rd71];
	// begin inline asm
	{  cvt.f32.f16 %f388, %rs7;}

	// end inline asm
	fma.rn.f32 	%f423, %f388, %f403, %f423;
$L__BB1_41:
	// begin inline asm
	{  cvt.rn.f16.f32 %rs8, %f423;}

	// end inline asm
	shl.b64 	%rd72, %rd3, 8;
	add.s64 	%rd73, %rd72, %rd14;
	cvta.to.global.u64 	%rd74, %rd21;
	shl.b64 	%rd75, %rd73, 1;
	add.s64 	%rd76, %rd74, %rd75;
	st.global.u16 	[%rd76], %rs8;
$L__BB1_42:
	ret;

}
	// .globl	_Z36vanilla_softmax_pv_256_causal_2passSPKfPK6__halfPS1_ii
.visible .entry _Z36vanilla_softmax_pv_256_causal_2passSPKfPK6__halfPS1_ii(
	.param .u64 .ptr .align 1 _Z36vanilla_softmax_pv_256_causal_2passSPKfPK6__halfPS1_ii_param_0,
	.param .u64 .ptr .align 1 _Z36vanilla_softmax_pv_256_causal_2passSPKfPK6__halfPS1_ii_param_1,
	.param .u64 .ptr .align 1 _Z36vanilla_softmax_pv_256_causal_2passSPKfPK6__halfPS1_ii_param_2,
	.param .u32 _Z36vanilla_softmax_pv_256_causal_2passSPKfPK6__halfPS1_ii_param_3,
	.param .u32 _Z36vanilla_softmax_pv_256_causal_2passSPKfPK6__halfPS1_ii_param_4
)
{
	.reg .pred 	%p<23>;
	.reg .b16 	%rs<9>;
	.reg .b32 	%r<69>;
	.reg .b32 	%f<231>;
	.reg .b64 	%rd<64>;

	ld.param.u64 	%rd19, [_Z36vanilla_softmax_pv_256_causal_2passSPKfPK6__halfPS1_ii_param_0];
	ld.param.u64 	%rd20, [_Z36vanilla_softmax_pv_256_causal_2passSPKfPK6__halfPS1_ii_param_1];
	ld.param.u64 	%rd18, [_Z36vanilla_softmax_pv_256_causal_2passSPKfPK6__halfPS1_ii_param_2];
	ld.param.u32 	%r33, [_Z36vanilla_softmax_pv_256_causal_2passSPKfPK6__halfPS1_ii_param_3];
	ld.param.u32 	%r32, [_Z36vanilla_softmax_pv_256_causal_2passSPKfPK6__halfPS1_ii_param_4];
	cvta.to.global.u64 	%rd1, %rd20;
	cvta.to.global.u64 	%rd2, %rd19;
	mov.u32 	%r1, %ctaid.x;
	mov.u32 	%r34, %tid.x;
	setp.ge.s32 	%p1, %r1, %r33;
	setp.gt.u32 	%p2, %r34, 255;
	or.pred  	%p3, %p1, %p2;
	@%p3 bra 	$L__BB2_31;
	cvt.u64.u32 	%rd3, %r1;
	cvt.s64.s32 	%rd21, %r32;
	mul.lo.s64 	%rd4, %rd21, %rd3;
	add.s32 	%r3, %r1, 1;
	and.b32  	%r4, %r3, 15;
	setp.lt.u32 	%p4, %r1, 15;
	mov.f32 	%f218, 0fFF800000;
	mov.b32 	%r61, 0;
	@%p4 bra 	$L__BB2_4;
	and.b32  	%r61, %r3, 2147483632;
	neg.s32 	%r59, %r61;
	shl.b64 	%rd22, %rd4, 2;
	add.s64 	%rd23, %rd22, %rd2;
	add.s64 	%rd60, %rd23, 32;
	mov.f32 	%f218, 0fFF800000;
$L__BB2_3:
	.pragma "nounroll";
	ld.global.nc.f32 	%f36, [%rd60+-32];
	max.f32 	%f37, %f218, %f36;
	ld.global.nc.f32 	%f38, [%rd60+-28];
	max.f32 	%f39, %f37, %f38;
	ld.global.nc.f32 	%f40, [%rd60+-24];
	max.f32 	%f41, %f39, %f40;
	ld.global.nc.f32 	%f42, [%rd60+-20];
	max.f32 	%f43, %f41, %f42;
	ld.global.nc.f32 	%f44, [%rd60+-16];
	max.f32 	%f45, %f43, %f44;
	ld.global.nc.f32 	%f46, [%rd60+-12];
	max.f32 	%f47, %f45, %f46;
	ld.global.nc.f32 	%f48, [%rd60+-8];
	max.f32 	%f49, %f47, %f48;
	ld.global.nc.f32 	%f50, [%rd60+-4];
	max.f32 	%f51, %f49, %f50;
	ld.global.nc.f32 	%f52, [%rd60];
	max.f32 	%f53, %f51, %f52;
	ld.global.nc.f32 	%f54, [%rd60+4];
	max.f32 	%f55, %f53, %f54;
	ld.global.nc.f32 	%f56, [%rd60+8];
	max.f32 	%f57, %f55, %f56;
	ld.global.nc.f32 	%f58, [%rd60+12];
	max.f32 	%f59, %f57, %f58;
	ld.global.nc.f32 	%f60, [%rd60+16];
	max.f32 	%f61, %f59, %f60;
	ld.global.nc.f32 	%f62, [%rd60+20];
	max.f32 	%f63, %f61, %f62;
	ld.global.nc.f32 	%f64, [%rd60+24];
	max.f32 	%f65, %f63, %f64;
	ld.global.nc.f32 	%f66, [%rd60+28];
	max.f32 	%f218, %f65, %f66;
	add.s32 	%r59, %r59, 16;
	add.s64 	%rd60, %rd60, 64;
	setp.ne.s32 	%p5, %r59, 0;
	@%p5 bra 	$L__BB2_3;
$L__BB2_4:
	setp.eq.s32 	%p6, %r4, 0;
	@%p6 bra 	$L__BB2_13;
	and.b32  	%r10, %r3, 7;
	setp.lt.u32 	%p7, %r4, 8;
	@%p7 bra 	$L__BB2_7;
	cvt.u64.u32 	%rd24, %r61;
	add.s64 	%rd25, %rd4, %rd24;
	shl.b64 	%rd26, %rd25, 2;
	add.s64 	%rd27, %rd2, %rd26;
	ld.global.nc.f32 	%f68, [%rd27];
	max.f32 	%f69, %f218, %f68;
	ld.global.nc.f32 	%f70, [%rd27+4];
	max.f32 	%f71, %f69, %f70;
	ld.global.nc.f32 	%f72, [%rd27+8];
	max.f32 	%f73, %f71, %f72;
	ld.global.nc.f32 	%f74, [%rd27+12];
	max.f32 	%f75, %f73, %f74;
	ld.global.nc.f32 	%f76, [%rd27+16];
	max.f32 	%f77, %f75, %f76;
	ld.global.nc.f32 	%f78, [%rd27+20];
	max.f32 	%f79, %f77, %f78;
	ld.global.nc.f32 	%f80, [%rd27+24];
	max.f32 	%f81, %f79, %f80;
	ld.global.nc.f32 	%f82, [%rd27+28];
	max.f32 	%f218, %f81, %f82;
	add.s32 	%r61, %r61, 8;
$L__BB2_7:
	setp.eq.s32 	%p8, %r10, 0;
	@%p8 bra 	$L__BB2_13;
	and.b32  	%r13, %r3, 3;
	setp.lt.u32 	%p9, %r10, 4;
	@%p9 bra 	$L__BB2_10;
	cvt.u64.u32 	%rd28, %r61;
	add.s64 	%rd29, %rd4, %rd28;
	shl.b64 	%rd30, %rd29, 2;
	add.s64 	%rd31, %rd2, %rd30;
	ld.global.nc.f32 	%f84, [%rd31];
	max.f32 	%f85, %f218, %f84;
	ld.global.nc.f32 	%f86, [%rd31+4];
	max.f32 	%f87, %f85, %f86;
	ld.global.nc.f32 	%f88, [%rd31+8];
	max.f32 	%f89, %f87, %f88;
	ld.global.nc.f32 	%f90, [%rd31+12];
	max.f32 	%f218, %f89, %f90;
	add.s32 	%r61, %r61, 4;
$L__BB2_10:
	setp.eq.s32 	%p10, %r13, 0;
	@%p10 bra 	$L__BB2_13;
	cvt.u64.u32 	%rd32, %r61;
	add.s64 	%rd33, %rd4, %rd32;
	shl.b64 	%rd34, %rd33, 2;
	add.s64 	%rd61, %rd2, %rd34;
	neg.s32 	%r63, %r13;
$L__BB2_12:
	.pragma "nounroll";
	ld.global.nc.f32 	%f91, [%rd61];
	max.f32 	%f218, %f218, %f91;
	add.s64 	%rd61, %rd61, 4;
	add.s32 	%r63, %r63, 1;
	setp.ne.s32 	%p11, %r63, 0;
	@%p11 bra 	$L__BB2_12;
$L__BB2_13:
	shl.b32 	%r36, %r34, 2;
	mov.u32 	%r37, sdata;
	add.s32 	%r19, %r37, %r36;
	st.shared.f32 	[%r19], %f218;
	bar.sync 	0;
	mov.u32 	%r68, %ntid.x;
	setp.lt.u32 	%p12, %r68, 2;
	@%p12 bra 	$L__BB2_18;
	mov.u32 	%r64, %r68;
$L__BB2_15:
	shr.u32 	%r22, %r64, 1;
	setp.ge.u32 	%p13, %r34, %r22;
	@%p13 bra 	$L__BB2_17;
	ld.shared.f32 	%f92, [%r19];
	shl.b32 	%r38, %r22, 2;
	add.s32 	%r39, %r19, %r38;
	ld.shared.f32 	%f93, [%r39];
	max.f32 	%f94, %f92, %f93;
	st.shared.f32 	[%r19], %f94;
$L__BB2_17:
	bar.sync 	0;
	setp.gt.u32 	%p14, %r64, 3;
	mov.u32 	%r64, %r22;
	@%p14 bra 	$L__BB2_15;
$L__BB2_18:
	ld.shared.f32 	%f14, [sdata];
	bar.sync 	0;
	cvt.u64.u32 	%rd11, %r34;
	setp.lt.u32 	%p15, %r1, 3;
	mov.f32 	%f222, 0f00000000;
	mov.b32 	%r67, 0;
	mov.f32 	%f221, %f222;
	@%p15 bra 	$L__BB2_21;
	and.b32  	%r67, %r3, 2147483644;
	neg.s32 	%r65, %r67;
	shl.b64 	%rd35, %rd4, 2;
	add.s64 	%rd36, %rd35, %rd2;
	add.s64 	%rd63, %rd36, 8;
	shl.b64 	%rd37, %rd11, 1;
	add.s64 	%rd38, %rd37, %rd1;
	add.s64 	%rd62, %rd38, 1024;
	mov.f32 	%f222, 0f00000000;
$L__BB2_20:
	.pragma "nounroll";
	ld.global.nc.f32 	%f102, [%rd63+-8];
	sub.f32 	%f103, %f102, %f14;
	fma.rn.f32 	%f104, %f103, 0f3BBB989D, 0f3F000000;
	cvt.sat.f32.f32 	%f105, %f104;
	mov.f32 	%f106, 0f4B400001;
	mov.f32 	%f107, 0f437C0000;
	fma.rm.f32 	%f108, %f105, %f107, %f106;
	add.f32 	%f109, %f108, 0fCB40007F;
	neg.f32 	%f110, %f109;
	fma.rn.f32 	%f111, %f103, 0f3FB8AA3B, %f110;
	fma.rn.f32 	%f112, %f103, 0f32A57060, %f111;
	mov.b32 	%r41, %f108;
	shl.b32 	%r42, %r41, 23;
	mov.b32 	%f113, %r42;
	ex2.approx.ftz.f32 	%f114, %f112;
	mul.f32 	%f115, %f114, %f113;
	add.f32 	%f116, %f221, %f115;
	ld.global.nc.u16 	%rs1, [%rd62+-1024];
	// begin inline asm
	{  cvt.f32.f16 %f98, %rs1;}

	// end inline asm
	fma.rn.f32 	%f117, %f98, %f115, %f222;
	ld.global.nc.f32 	%f118, [%rd63+-4];
	sub.f32 	%f119, %f118, %f14;
	fma.rn.f32 	%f120, %f119, 0f3BBB989D, 0f3F000000;
	cvt.sat.f32.f32 	%f121, %f120;
	fma.rm.f32 	%f122, %f121, %f107, %f106;
	add.f32 	%f123, %f122, 0fCB40007F;
	neg.f32 	%f124, %f123;
	fma.rn.f32 	%f125, %f119, 0f3FB8AA3B, %f124;
	fma.rn.f32 	%f126, %f119, 0f32A57060, %f125;
	mov.b32 	%r43, %f122;
	shl.b32 	%r44, %r43, 23;
	mov.b32 	%f127, %r44;
	ex2.approx.ftz.f32 	%f128, %f126;
	mul.f32 	%f129, %f128, %f127;
	add.f32 	%f130, %f116, %f129;
	ld.global.nc.u16 	%rs2, [%rd62+-512];
	// begin inline asm
	{  cvt.f32.f16 %f99, %rs2;}

	// end inline asm
	fma.rn.f32 	%f131, %f99, %f129, %f117;
	ld.global.nc.f32 	%f132, [%rd63];
	sub.f32 	%f133, %f132, %f14;
	fma.rn.f32 	%f134, %f133, 0f3BBB989D, 0f3F000000;
	cvt.sat.f32.f32 	%f135, %f134;
	fma.rm.f32 	%f136, %f135, %f107, %f106;
	add.f32 	%f137, %f136, 0fCB40007F;
	neg.f32 	%f138, %f137;
	fma.rn.f32 	%f139, %f133, 0f3FB8AA3B, %f138;
	fma.rn.f32 	%f140, %f133, 0f32A57060, %f139;
	mov.b32 	%r45, %f136;
	shl.b32 	%r46, %r45, 23;
	mov.b32 	%f141, %r46;
	ex2.approx.ftz.f32 	%f142, %f140;
	mul.f32 	%f143, %f142, %f141;
	add.f32 	%f144, %f130, %f143;
	ld.global.nc.u16 	%rs3, [%rd62];
	// begin inline asm
	{  cvt.f32.f16 %f100, %rs3;}

	// end inline asm
	fma.rn.f32 	%f145, %f100, %f143, %f131;
	ld.global.nc.f32 	%f146, [%rd63+4];
	sub.f32 	%f147, %f146, %f14;
	fma.rn.f32 	%f148, %f147, 0f3BBB989D, 0f3F000000;
	cvt.sat.f32.f32 	%f149, %f148;
	fma.rm.f32 	%f150, %f149, %f107, %f106;
	add.f32 	%f151, %f150, 0fCB40007F;
	neg.f32 	%f152, %f151;
	fma.rn.f32 	%f153, %f147, 0f3FB8AA3B, %f152;
	fma.rn.f32 	%f154, %f147, 0f32A57060, %f153;
	mov.b32 	%r47, %f150;
	shl.b32 	%r48, %r47, 23;
	mov.b32 	%f155, %r48;
	ex2.approx.ftz.f32 	%f156, %f154;
	mul.f32 	%f157, %f156, %f155;
	add.f32 	%f221, %f144, %f157;
	ld.global.nc.u16 	%rs4, [%rd62+512];
	// begin inline asm
	{  cvt.f32.f16 %f101, %rs4;}

	// end inline asm
	fma.rn.f32 	%f222, %f101, %f157, %f145;
	add.s32 	%r65, %r65, 4;
	add.s64 	%rd63, %rd63, 16;
	add.s64 	%rd62, %rd62, 2048;
	setp.ne.s32 	%p16, %r65, 0;
	@%p16 bra 	$L__BB2_20;
$L__BB2_21:
	and.b32  	%r49, %r3, 3;
	setp.eq.s32 	%p17, %r49, 0;
	@%p17 bra 	$L__BB2_26;
	setp.eq.s32 	%p18, %r49, 1;
	@%p18 bra 	$L__BB2_24;
	cvt.u64.u32 	%rd39, %r67;
	add.s64 	%rd40, %rd4, %rd39;
	shl.b64 	%rd41, %rd40, 2;
	add.s64 	%rd42, %rd2, %rd41;
	ld.global.nc.f32 	%f161, [%rd42];
	sub.f32 	%f162, %f161, %f14;
	fma.rn.f32 	%f163, %f162, 0f3BBB989D, 0f3F000000;
	cvt.sat.f32.f32 	%f164, %f163;
	mov.f32 	%f165, 0f4B400001;
	mov.f32 	%f166, 0f437C0000;
	fma.rm.f32 	%f167, %f164, %f166, %f165;
	add.f32 	%f168, %f167, 0fCB40007F;
	neg.f32 	%f169, %f168;
	fma.rn.f32 	%f170, %f162, 0f3FB8AA3B, %f169;
	fma.rn.f32 	%f171, %f162, 0f32A57060, %f170;
	mov.b32 	%r50, %f167;
	shl.b32 	%r51, %r50, 23;
	mov.b32 	%f172, %r51;
	ex2.approx.ftz.f32 	%f173, %f171;
	mul.f32 	%f174, %f173, %f172;
	add.f32 	%f175, %f221, %f174;
	mul.wide.u32 	%rd43, %r67, 256;
	add.s64 	%rd44, %rd43, %rd11;
	shl.b64 	%rd45, %rd44, 1;
	add.s64 	%rd46, %rd1, %rd45;
	ld.global.nc.u16 	%rs5, [%rd46];
	// begin inline asm
	{  cvt.f32.f16 %f159, %rs5;}

	// end inline asm
	fma.rn.f32 	%f176, %f159, %f174, %f222;
	ld.global.nc.f32 	%f177, [%rd42+4];
	sub.f32 	%f178, %f177, %f14;
	fma.rn.f32 	%f179, %f178, 0f3BBB989D, 0f3F000000;
	cvt.sat.f32.f32 	%f180, %f179;
	fma.rm.f32 	%f181, %f180, %f166, %f165;
	add.f32 	%f182, %f181, 0fCB40007F;
	neg.f32 	%f183, %f182;
	fma.rn.f32 	%f184, %f178, 0f3FB8AA3B, %f183;
	fma.rn.f32 	%f185, %f178, 0f32A57060, %f184;
	mov.b32 	%r52, %f181;
	shl.b32 	%r53, %r52, 23;
	mov.b32 	%f186, %r53;
	ex2.approx.ftz.f32 	%f187, %f185;
	mul.f32 	%f188, %f187, %f186;
	add.f32 	%f221, %f175, %f188;
	ld.global.nc.u16 	%rs6, [%rd46+512];
	// begin inline asm
	{  cvt.f32.f16 %f160, %rs6;}

	// end inline asm
	fma.rn.f32 	%f222, %f160, %f188, %f176;
	add.s32 	%r67, %r67, 2;
$L__BB2_24:
	and.b32  	%r54, %r1, 1;
	setp.eq.b32 	%p19, %r54, 1;
	@%p19 bra 	$L__BB2_26;
	cvt.u64.u32 	%rd47, %r67;
	add.s64 	%rd48, %rd4, %rd47;
	shl.b64 	%rd49, %rd48, 2;
	add.s64 	%rd50, %rd2, %rd49;
	ld.global.nc.f32 	%f190, [%rd50];
	sub.f32 	%f191, %f190, %f14;
	fma.rn.f32 	%f192, %f191, 0f3BBB989D, 0f3F000000;
	cvt.sat.f32.f32 	%f193, %f192;
	mov.f32 	%f194, 0f4B400001;
	mov.f32 	%f195, 0f437C0000;
	fma.rm.f32 	%f196, %f193, %f195, %f194;
	add.f32 	%f197, %f196, 0fCB40007F;
	neg.f32 	%f198, %f197;
	fma.rn.f32 	%f199, %f191, 0f3FB8AA3B, %f198;
	fma.rn.f32 	%f200, %f191, 0f32A57060, %f199;
	mov.b32 	%r55, %f196;
	shl.b32 	%r56, %r55, 23;
	mov.b32 	%f201, %r56;
	ex2.approx.ftz.f32 	%f202, %f200;
	mul.f32 	%f203, %f202, %f201;
	add.f32 	%f221, %f221, %f203;
	mul.wide.u32 	%rd51, %r67, 256;
	add.s64 	%rd52, %rd51, %rd11;
	shl.b64 	%rd53, %rd52, 1;
	add.s64 	%rd54, %rd1, %rd53;
	ld.global.nc.u16 	%rs7, [%rd54];
	// begin inline asm
	{  cvt.f32.f16 %f189, %rs7;}

	// end inline asm
	fma.rn.f32 	%f222, %f189, %f203, %f222;
$L__BB2_26:
	setp.lt.u32 	%p20, %r68, 2;
	st.shared.f32 	[%r19], %f221;
	bar.sync 	0;
	@%p20 bra 	$L__BB2_30;
$L__BB2_27:
	shr.u32 	%r31, %r68, 1;
	setp.ge.u32 	%p21, %r34, %r31;
	@%p21 bra 	$L__BB2_29;
	shl.b32 	%r57, %r31, 2;
	add.s32 	%r58, %r19, %r57;
	ld.shared.f32 	%f204, [%r58];
	ld.shared.f32 	%f205, [%r19];
	add.f32 	%f206, %f204, %f205;
	st.shared.f32 	[%r19], %f206;
$L__BB2_29:
	bar.sync 	0;
	setp.gt.u32 	%p22, %r68, 3;
	mov.u32 	%r68, %r31;
	@%p22 bra 	$L__BB2_27;
$L__BB2_30:
	ld.shared.f32 	%f208, [sdata];
	bar.sync 	0;
	add.f32 	%f209, %f208, 0f3089705F;
	div.rn.f32 	%f207, %f222, %f209;
	// begin inline asm
	{  cvt.rn.f16.f32 %rs8, %f207;}

	// end inline asm
	shl.b64 	%rd55, %rd3, 8;
	add.s64 	%rd56, %rd55, %rd11;
	cvta.to.global.u64 	%rd57, %rd18;
	shl.b64 	%rd58, %rd56, 1;
	add.s64 	%rd59, %rd57, %rd58;
	st.global.u16 	[%rd59], %rs8;
$L__BB2_31:
	ret;

}
	// .globl	_Z18flash_attn_fwd_256ILi8ELi32ELb1EEvPK6__halfS2_S2_PS0_iif
.visible .entry _Z18flash_attn_fwd_256ILi8ELi32ELb1EEvPK6__halfS2_S2_PS0_iif(
	.param .u64 .ptr .align 1 _Z18flash_attn_fwd_256ILi8ELi32ELb1EEvPK6__halfS2_S2_PS0_iif_param_0,
	.param .u64 .ptr .align 1 _Z18flash_attn_fwd_256ILi8ELi32ELb1EEvPK6__halfS2_S2_PS0_iif_param_1,
	.param .u64 .ptr .align 1 _Z18flash_attn_fwd_256ILi8ELi32ELb1EEvPK6__halfS2_S2_PS0_iif_param_2,
	.param .u64 .ptr .align 1 _Z18flash_attn_fwd_256ILi8ELi32ELb1EEvPK6__halfS2_S2_PS0_iif_param_3,
	.param .u32 _Z18flash_attn_fwd_256ILi8ELi32ELb1EEvPK6__halfS2_S2_PS0_iif_param_4,
	.param .u32 _Z18flash_attn_fwd_256ILi8ELi32ELb1EEvPK6__halfS2_S2_PS0_iif_param_5,
	.param .f32 _Z18flash_attn_fwd_256ILi8ELi32ELb1EEvPK6__halfS2_S2_PS0_iif_param_6
)
{
	.reg .pred 	%p<30>;
	.reg .b16 	%rs<43>;
	.reg .b32 	%r<91>;
	.reg .b32 	%f<240>;
	.reg .b64 	%rd<17>;

	ld.param.u64 	%rd3, [_Z18flash_attn_fwd_256ILi8ELi32ELb1EEvPK6__halfS2_S2_PS0_iif_param_0];
	ld.param.u64 	%rd4, [_Z18flash_attn_fwd_256ILi8ELi32ELb1EEvPK6__halfS2_S2_PS0_iif_param_1];
	ld.param.u64 	%rd5, [_Z18flash_attn_fwd_256ILi8ELi32ELb1EEvPK6__halfS2_S2_PS0_iif_param_2];
	ld.param.u32 	%r25, [_Z18flash_attn_fwd_256ILi8ELi32ELb1EEvPK6__halfS2_S2_PS0_iif_param_4];
	ld.param.u32 	%r24, [_Z18flash_attn_fwd_256ILi8ELi32ELb1EEvPK6__halfS2_S2_PS0_iif_param_5];
	ld.param.f32 	%f77, [_Z18flash_attn_fwd_256ILi8ELi32ELb1EEvPK6__halfS2_S2_PS0_iif_param_6];
	mov.u32 	%r26, %ctaid.x;
	mov.u32 	%r1, %tid.y;
	mov.u32 	%r2, %tid.x;
	shl.b32 	%r27, %r26, 3;
	add.s32 	%r3, %r27, %r1;
	setp.ge.s32 	%p1, %r3, %r25;
	@%p1 bra 	$L__BB3_18;
	cvta.to.global.u64 	%rd7, %rd3;
	shl.b32 	%r28, %r3, 8;
	add.s32 	%r4, %r2, %r28;
	mul.wide.u32 	%rd8, %r4, 2;
	add.s64 	%rd9, %rd7, %rd8;
	ld.global.u16 	%rs1, [%rd9];
	// begin inline asm
	{  cvt.f32.f16 %f78, %rs1;}

	// end inline asm
	ld.global.u16 	%rs2, [%rd9+64];
	// begin inline asm
	{  cvt.f32.f16 %f79, %rs2;}

	// end inline asm
	ld.global.u16 	%rs3, [%rd9+128];
	// begin inline asm
	{  cvt.f32.f16 %f80, %rs3;}

	// end inline asm
	ld.global.u16 	%rs4, [%rd9+192];
	// begin inline asm
	{  cvt.f32.f16 %f81, %rs4;}

	// end inline asm
	ld.global.u16 	%rs5, [%rd9+256];
	// begin inline asm
	{  cvt.f32.f16 %f82, %rs5;}

	// end inline asm
	ld.global.u16 	%rs6, [%rd9+320];
	// begin inline asm
	{  cvt.f32.f16 %f83, %rs6;}

	// end inline asm
	ld.global.u16 	%rs7, [%rd9+384];
	// begin inline asm
	{  cvt.f32.f16 %f84, %rs7;}

	// end inline asm
	ld.global.u16 	%rs8, [%rd9+448];
	// begin inline asm
	{  cvt.f32.f16 %f85, %rs8;}

	// end inline asm
	setp.lt.s32 	%p2, %r24, 1;
	mov.f32 	%f239, 0f3089705F;
	mov.f32 	%f222, 0f00000000;
	mov.f32 	%f223, %f222;
	mov.f32 	%f224, %f222;
	mov.f32 	%f225, %f222;
	mov.f32 	%f226, %f222;
	mov.f32 	%f227, %f222;
	mov.f32 	%f228, %f222;
	mov.f32 	%f229, %f222;
	@%p2 bra 	$L__BB3_17;
	shl.b32 	%r30, %r1, 5;
	add.s32 	%r5, %r30, %r2;
	cvta.to.global.u64 	%rd1, %rd4;
	cvta.to.global.u64 	%rd2, %rd5;
	mov.f32 	%f202, 0fFF800000;
	mov.b32 	%r84, 0;
	mov.f32 	%f222, 0f00000000;
	mov.f32 	%f230, %f222;
$L__BB3_3:
	sub.s32 	%r7, %r24, %r84;
	min.s32 	%r8, %r7, 32;
	setp.gt.u32 	%p3, %r84, %r3;
	@%p3 bra 	$L__BB3_16;
	shl.b32 	%r9, %r8, 8;
	setp.ge.s32 	%p4, %r5, %r9;
	@%p4 bra 	$L__BB3_7;
	shl.b32 	%r31, %r84, 8;
	add.s32 	%r85, %r5, %r31;
	mov.u32 	%r86, %r5;
$L__BB3_6:
	and.b32  	%r32, %r86, 255;
	shl.b32 	%r33, %r86, 1;
	mov.u32 	%r34, smem;
	add.s32 	%r35, %r34, %r33;
	and.b32  	%r36, %r85, -256;
	or.b32  	%r37, %r36, %r32;
	mul.wide.u32 	%rd10, %r37, 2;
	add.s64 	%rd11, %rd1, %rd10;
	ld.global.u16 	%rs9, [%rd11];
	st.shared.u16 	[%r35], %rs9;
	add.s64 	%rd12, %rd2, %rd10;
	ld.global.u16 	%rs10, [%rd12];
	st.shared.u16 	[%r35+16384], %rs10;
	add.s32 	%r86, %r86, 256;
	add.s32 	%r85, %r85, 256;
	setp.lt.s32 	%p5, %r86, %r9;
	@%p5 bra 	$L__BB3_6;
$L__BB3_7:
	bar.sync 	0;
	setp.lt.s32 	%p6, %r7, 1;
	mov.b32 	%r88, -8388608;
	@%p6 bra 	$L__BB3_11;
	mov.f32 	%f204, 0fFF800000;
	mov.b32 	%r87, 0;
$L__BB3_9:
	setp.eq.s32 	%p7, %r2, 0;
	shl.b32 	%r40, %r87, 8;
	add.s32 	%r41, %r40, %r2;
	shl.b32 	%r42, %r41, 1;
	mov.u32 	%r43, smem;
	add.s32 	%r44, %r43, %r42;
	ld.shared.u16 	%rs11, [%r44];
	// begin inline asm
	{  cvt.f32.f16 %f91, %rs11;}

	// end inline asm
	fma.rn.f32 	%f99, %f78, %f91, 0f00000000;
	ld.shared.u16 	%rs12, [%r44+64];
	// begin inline asm
	{  cvt.f32.f16 %f92, %rs12;}

	// end inline asm
	fma.rn.f32 	%f100, %f79, %f92, %f99;
	ld.shared.u16 	%rs13, [%r44+128];
	// begin inline asm
	{  cvt.f32.f16 %f93, %rs13;}

	// end inline asm
	fma.rn.f32 	%f101, %f80, %f93, %f100;
	ld.shared.u16 	%rs14, [%r44+192];
	// begin inline asm
	{  cvt.f32.f16 %f94, %rs14;}

	// end inline asm
	fma.rn.f32 	%f102, %f81, %f94, %f101;
	ld.shared.u16 	%rs15, [%r44+256];
	// begin inline asm
	{  cvt.f32.f16 %f95, %rs15;}

	// end inline asm
	fma.rn.f32 	%f103, %f82, %f95, %f102;
	ld.shared.u16 	%rs16, [%r44+320];
	// begin inline asm
	{  cvt.f32.f16 %f96, %rs16;}

	// end inline asm
	fma.rn.f32 	%f104, %f83, %f96, %f103;
	ld.shared.u16 	%rs17, [%r44+384];
	// begin inline asm
	{  cvt.f32.f16 %f97, %rs17;}

	// end inline asm
	fma.rn.f32 	%f105, %f84, %f97, %f104;
	ld.shared.u16 	%rs18, [%r44+448];
	// begin inline asm
	{  cvt.f32.f16 %f98, %rs18;}

	// end inline asm
	fma.rn.f32 	%f106, %f85, %f98, %f105;
	mov.b32 	%r45, %f106;
	shfl.sync.down.b32	%r46|%p8, %r45, 16, 31, -1;
	mov.b32 	%f107, %r46;
	add.f32 	%f108, %f106, %f107;
	mov.b32 	%r47, %f108;
	shfl.sync.down.b32	%r48|%p9, %r47, 8, 31, -1;
	mov.b32 	%f109, %r48;
	add.f32 	%f110, %f108, %f109;
	mov.b32 	%r49, %f110;
	shfl.sync.down.b32	%r50|%p10, %r49, 4, 31, -1;
	mov.b32 	%f111, %r50;
	add.f32 	%f112, %f110, %f111;
	mov.b32 	%r51, %f112;
	shfl.sync.down.b32	%r52|%p11, %r51, 2, 31, -1;
	mov.b32 	%f113, %r52;
	add.f32 	%f114, %f112, %f113;
	mov.b32 	%r53, %f114;
	shfl.sync.down.b32	%r54|%p12, %r53, 1, 31, -1;
	mov.b32 	%f115, %r54;
	add.f32 	%f116, %f114, %f115;
	mul.f32 	%f117, %f77, %f116;
	max.f32 	%f118, %f204, %f117;
	selp.f32 	%f204, %f118, %f204, %p7;
	add.s32 	%r87, %r87, 1;
	setp.lt.s32 	%p13, %r87, %r8;
	add.s32 	%r55, %r87, %r84;
	setp.le.u32 	%p14, %r55, %r3;
	and.pred  	%p15, %p13, %p14;
	@%p15 bra 	$L__BB3_9;
	mov.b32 	%r88, %f204;
$L__BB3_11:
	setp.lt.s32 	%p16, %r7, 1;
	shfl.sync.idx.b32	%r58|%p17, %r88, 0, 31, -1;
	mov.b32 	%f119, %r58;
	max.f32 	%f21, %f202, %f119;
	sub.f32 	%f120, %f202, %f21;
	fma.rn.f32 	%f121, %f120, 0f3BBB989D, 0f3F000000;
	cvt.sat.f32.f32 	%f122, %f121;
	mov.f32 	%f123, 0f4B400001;
	mov.f32 	%f124, 0f437C0000;
	fma.rm.f32 	%f125, %f122, %f124, %f123;
	add.f32 	%f126, %f125, 0fCB40007F;
	neg.f32 	%f127, %f126;
	fma.rn.f32 	%f128, %f120, 0f3FB8AA3B, %f127;
	fma.rn.f32 	%f129, %f120, 0f32A57060, %f128;
	mov.b32 	%r59, %f125;
	shl.b32 	%r60, %r59, 23;
	mov.b32 	%f130, %r60;
	ex2.approx.ftz.f32 	%f131, %f129;
	mul.f32 	%f132, %f131, %f130;
	mul.f32 	%f22, %f230, %f132;
	mul.f32 	%f229, %f132, %f229;
	mul.f32 	%f228, %f132, %f228;
	mul.f32 	%f227, %f132, %f227;
	mul.f32 	%f226, %f132, %f226;
	mul.f32 	%f225, %f132, %f225;
	mul.f32 	%f224, %f132, %f224;
	mul.f32 	%f223, %f132, %f223;
	mul.f32 	%f222, %f132, %f222;
	mov.b32 	%r90, 0;
	@%p16 bra 	$L__BB3_15;
	mov.f32 	%f213, 0f00000000;
	mov.b32 	%r89, 0;
$L__BB3_13:
	setp.eq.s32 	%p18, %r2, 0;
	shl.b32 	%r62, %r89, 8;
	add.s32 	%r63, %r62, %r2;
	shl.b32 	%r64, %r63, 1;
	mov.u32 	%r65, smem;
	add.s32 	%r66, %r65, %r64;
	ld.shared.u16 	%rs19, [%r66];
	// begin inline asm
	{  cvt.f32.f16 %f134, %rs19;}

	// end inline asm
	fma.rn.f32 	%f150, %f78, %f134, 0f00000000;
	ld.shared.u16 	%rs20, [%r66+64];
	// begin inline asm
	{  cvt.f32.f16 %f135, %rs20;}

	// end inline asm
	fma.rn.f32 	%f151, %f79, %f135, %f150;
	ld.shared.u16 	%rs21, [%r66+128];
	// begin inline asm
	{  cvt.f32.f16 %f136, %rs21;}

	// end inline asm
	fma.rn.f32 	%f152, %f80, %f136, %f151;
	ld.shared.u16 	%rs22, [%r66+192];
	// begin inline asm
	{  cvt.f32.f16 %f137, %rs22;}

	// end inline asm
	fma.rn.f32 	%f153, %f81, %f137, %f152;
	ld.shared.u16 	%rs23, [%r66+256];
	// begin inline asm
	{  cvt.f32.f16 %f138, %rs23;}

	// end inline asm
	fma.rn.f32 	%f154, %f82, %f138, %f153;
	ld.shared.u16 	%rs24, [%r66+320];
	// begin inline asm
	{  cvt.f32.f16 %f139, %rs24;}

	// end inline asm
	fma.rn.f32 	%f155, %f83, %f139, %f154;
	ld.shared.u16 	%rs25, [%r66+384];
	// begin inline asm
	{  cvt.f32.f16 %f140, %rs25;}

	// end inline asm
	fma.rn.f32 	%f156, %f84, %f140, %f155;
	ld.shared.u16 	%rs26, [%r66+448];
	// begin inline asm
	{  cvt.f32.f16 %f141, %rs26;}

	// end inline asm
	fma.rn.f32 	%f157, %f85, %f141, %f156;
	mov.b32 	%r67, %f157;
	shfl.sync.down.b32	%r68|%p19, %r67, 16, 31, -1;
	mov.b32 	%f158, %r68;
	add.f32 	%f159, %f157, %f158;
	mov.b32 	%r69, %f159;
	shfl.sync.down.b32	%r70|%p20, %r69, 8, 31, -1;
	mov.b32 	%f160, %r70;
	add.f32 	%f161, %f159, %f160;
	mov.b32 	%r71, %f161;
	shfl.sync.down.b32	%r72|%p21, %r71, 4, 31, -1;
	mov.b32 	%f162, %r72;
	add.f32 	%f163, %f161, %f162;
	mov.b32 	%r73, %f163;
	shfl.sync.down.b32	%r74|%p22, %r73, 2, 31, -1;
	mov.b32 	%f164, %r74;
	add.f32 	%f165, %f163, %f164;
	mov.b32 	%r75, %f165;
	shfl.sync.down.b32	%r76|%p23, %r75, 1, 31, -1;
	mov.b32 	%f166, %r76;
	add.f32 	%f167, %f165, %f166;
	mov.b32 	%r77, %f167;
	shfl.sync.idx.b32	%r78|%p24, %r77, 0, 31, -1;
	mov.b32 	%f168, %r78;
	mul.f32 	%f169, %f77, %f168;
	sub.f32 	%f170, %f169, %f21;
	fma.rn.f32 	%f171, %f170, 0f3BBB989D, 0f3F000000;
	cvt.sat.f32.f32 	%f172, %f171;
	mov.f32 	%f173, 0f4B400001;
	mov.f32 	%f174, 0f437C0000;
	fma.rm.f32 	%f175, %f172, %f174, %f173;
	add.f32 	%f176, %f175, 0fCB40007F;
	neg.f32 	%f177, %f176;
	fma.rn.f32 	%f178, %f170, 0f3FB8AA3B, %f177;
	fma.rn.f32 	%f179, %f170, 0f32A57060, %f178;
	mov.b32 	%r79, %f175;
	shl.b32 	%r80, %r79, 23;
	mov.b32 	%f180, %r80;
	ex2.approx.ftz.f32 	%f181, %f179;
	mul.f32 	%f182, %f181, %f180;
	add.f32 	%f183, %f213, %f182;
	selp.f32 	%f213, %f183, %f213, %p18;
	ld.shared.u16 	%rs27, [%r66+16384];
	// begin inline asm
	{  cvt.f32.f16 %f142, %rs27;}

	// end inline asm
	fma.rn.f32 	%f229, %f182, %f142, %f229;
	ld.shared.u16 	%rs28, [%r66+16448];
	// begin inline asm
	{  cvt.f32.f16 %f143, %rs28;}

	// end inline asm
	fma.rn.f32 	%f228, %f182, %f143, %f228;
	ld.shared.u16 	%rs29, [%r66+16512];
	// begin inline asm
	{  cvt.f32.f16 %f144, %rs29;}

	// end inline asm
	fma.rn.f32 	%f227, %f182, %f144, %f227;
	ld.shared.u16 	%rs30, [%r66+16576];
	// begin inline asm
	{  cvt.f32.f16 %f145, %rs30;}

	// end inline asm
	fma.rn.f32 	%f226, %f182, %f145, %f226;
	ld.shared.u16 	%rs31, [%r66+16640];
	// begin inline asm
	{  cvt.f32.f16 %f146, %rs31;}

	// end inline asm
	fma.rn.f32 	%f225, %f182, %f146, %f225;
	ld.shared.u16 	%rs32, [%r66+16704];
	// begin inline asm
	{  cvt.f32.f16 %f147, %rs32;}

	// end inline asm
	fma.rn.f32 	%f224, %f182, %f147, %f224;
	ld.shared.u16 	%rs33, [%r66+16768];
	// begin inline asm
	{  cvt.f32.f16 %f148, %rs33;}

	// end inline asm
	fma.rn.f32 	%f223, %f182, %f148, %f223;
	ld.shared.u16 	%rs34, [%r66+16832];
	// begin inline asm
	{  cvt.f32.f16 %f149, %rs34;}

	// end inline asm
	fma.rn.f32 	%f222, %f182, %f149, %f222;
	add.s32 	%r89, %r89, 1;
	setp.lt.s32 	%p25, %r89, %r8;
	add.s32 	%r81, %r89, %r84;
	setp.le.u32 	%p26, %r81, %r3;
	and.pred  	%p27, %p25, %p26;
	@%p27 bra 	$L__BB3_13;
	mov.b32 	%r90, %f213;
$L__BB3_15:
	shfl.sync.idx.b32	%r83|%p28, %r90, 0, 31, -1;
	mov.b32 	%f184, %r83;
	add.f32 	%f230, %f22, %f184;
	bar.sync 	0;
	add.s32 	%r84, %r84, 32;
	setp.lt.s32 	%p29, %r84, %r24;
	mov.f32 	%f202, %f21;
	@%p29 bra 	$L__BB3_3;
$L__BB3_16:
	add.f32 	%f239, %f230, 0f3089705F;
$L__BB3_17:
	ld.param.u64 	%rd16, [_Z18flash_attn_fwd_256ILi8ELi32ELb1EEvPK6__halfS2_S2_PS0_iif_param_3];
	rcp.rn.f32 	%f193, %f239;
	mul.f32 	%f185, %f193, %f229;
	// begin inline asm
	{  cvt.rn.f16.f32 %rs35, %f185;}

	// end inline asm
	cvta.to.global.u64 	%rd13, %rd16;
	mul.wide.u32 	%rd14, %r4, 2;
	add.s64 	%rd15, %rd13, %rd14;
	st.global.u16 	[%rd15], %rs35;
	mul.f32 	%f186, %f193, %f228;
	// begin inline asm
	{  cvt.rn.f16.f32 %rs36, %f186;}

	// end inline asm
	st.global.u16 	[%rd15+64], %rs36;
	mul.f32 	%f187, %f193, %f227;
	// begin inline asm
	{  cvt.rn.f16.f32 %rs37, %f187;}

	// end inline asm
	st.global.u16 	[%rd15+128], %rs37;
	mul.f32 	%f188, %f193, %f226;
	// begin inline asm
	{  cvt.rn.f16.f32 %rs38, %f188;}

	// end inline asm
	st.global.u16 	[%rd15+192], %rs38;
	mul.f32 	%f189, %f193, %f225;
	// begin inline asm
	{  cvt.rn.f16.f32 %rs39, %f189;}

	// end inline asm
	st.global.u16 	[%rd15+256], %rs39;
	mul.f32 	%f190, %f193, %f224;
	// begin inline asm
	{  cvt.rn.f16.f32 %rs40, %f190;}

	// end inline asm
	st.global.u16 	[%rd15+320], %rs40;
	mul.f32 	%f191, %f193, %f223;
	// begin inline asm
	{  cvt.rn.f16.f32 %rs41, %f191;}

	// end inline asm
	st.global.u16 	[%rd15+384], %rs41;
	mul.f32 	%f192, %f193, %f222;
	// begin inline asm
	{  cvt.rn.f16.f32 %rs42, %f192;}

	// end inline asm
	st.global.u16 	[%rd15+448], %rs42;
$L__BB3_18:
	ret;

}


// ===== COMPILED SASS (sm_100) =====

	.target	sm_100

	.elftype	@"ET_EXEC"


//--------------------- .note.nv.tkinfo           --------------------------
	.section	.note.nv.tkinfo,"",@"SHT_NOTE"
	.sectionflags	@"SHF_NOTE_NV_TKINFO"
	.tkinfo
        /*0018*/ 	.word	0x00000002
        /*0030*/ 	.string	""
        /*0030*/ 	.string	"ptxas"
        /*0030*/ 	.string	"Cuda compilation tools, release 13.0, V13.0.88"
        /*0030*/ 	.string	"Build cuda_13.0.r13.0/compiler.36424714_0"
        /*0030*/ 	.string	"-arch sm_100 -m 64 "



//--------------------- .note.nv.cuinfo           --------------------------
	.section	.note.nv.cuinfo,"",@"SHT_NOTE"
	.sectionflags	@"SHF_NOTE_NV_CUINFO"
        /*0018*/ 	.short	0x0002
        /*001a*/ 	.short	0x0064
        /*001c*/ 	.short	0x0082
	.zero		2


//--------------------- .nv.info                  --------------------------
	.section	.nv.info,"",@"SHT_CUDA_INFO"
	.align	4


	//----- nvinfo : EIATTR_REGCOUNT
	.align		4
        /*0000*/ 	.byte	0x04, 0x2f
        /*0002*/ 	.short	(.L_1 - .L_0)
	.align		4
.L_0:
        /*0004*/ 	.word	index@(_Z25vanilla_scores_256_causalPK6__halfS1_Pfiif)
        /*0008*/ 	.word	0x00000020


	//----- nvinfo : EIATTR_FRAME_SIZE
	.align		4
.L_1:
        /*000c*/ 	.byte	0x04, 0x11
        /*000e*/ 	.short	(.L_3 - .L_2)
	.align		4
.L_2:
        /*0010*/ 	.word	index@(_Z25vanilla_scores_256_causalPK6__halfS1_Pfiif)
        /*0014*/ 	.word	0x00000000


	//----- nvinfo : EIATTR_REGCOUNT
	.align		4
.L_3:
        /*0018*/ 	.byte	0x04, 0x2f
        /*001a*/ 	.short	(.L_5 - .L_4)
	.align		4
.L_4:
        /*001c*/ 	.word	index@(_Z36vanilla_softmax_pv_256_causal_3passSPKfPK6__halfPS1_ii)
        /*0020*/ 	.word	0x00000020


	//----- nvinfo : EIATTR_FRAME_SIZE
	.align		4
.L_5:
        /*0024*/ 	.byte	0x04, 0x11
        /*0026*/ 	.short	(.L_7 - .L_6)
	.align		4
.L_6:
        /*0028*/ 	.word	index@($__internal_2_$__cuda_sm3x_div_rn_noftz_f32_slowpath)
        /*002c*/ 	.word	0x00000000


	//----- nvinfo : EIATTR_FRAME_SIZE
	.align		4
.L_7:
        /*0030*/ 	.byte	0x04, 0x11
        /*0032*/ 	.short	(.L_9 - .L_8)
	.align		4
.L_8:
        /*0034*/ 	.word	index@(_Z36vanilla_softmax_pv_256_causal_3passSPKfPK6__halfPS1_ii)
        /*0038*/ 	.word	0x00000000


	//----- nvinfo : EIATTR_REGCOUNT
	.align		4
.L_9:
        /*003c*/ 	.byte	0x04, 0x2f
        /*003e*/ 	.short	(.L_11 - .L_10)
	.align		4
.L_10:
        /*0040*/ 	.word	index@(_Z36vanilla_softmax_pv_256_causal_2passSPKfPK6__halfPS1_ii)
        /*0044*/ 	.word	0x00000020


	//----- nvinfo : EIATTR_FRAME_SIZE
	.align		4
.L_11:
        /*0048*/ 	.byte	0x04, 0x11
        /*004a*/ 	.short	(.L_13 - .L_12)
	.align		4
.L_12:
        /*004c*/ 	.word	index@($__internal_1_$__cuda_sm3x_div_rn_noftz_f32_slowpath)
        /*0050*/ 	.word	0x00000000


	//----- nvinfo : EIATTR_FRAME_SIZE
	.align		4
.L_13:
        /*0054*/ 	.byte	0x04, 0x11
        /*0056*/ 	.short	(.L_15 - .L_14)
	.align		4
.L_14:
        /*0058*/ 	.word	index@(_Z36vanilla_softmax_pv_256_causal_2passSPKfPK6__halfPS1_ii)
        /*005c*/ 	.word	0x00000000


	//----- nvinfo : EIATTR_REGCOUNT
	.align		4
.L_15:
        /*0060*/ 	.byte	0x04, 0x2f
        /*0062*/ 	.short	(.L_17 - .L_16)
	.align		4
.L_16:
        /*0064*/ 	.word	index@(_Z18flash_attn_fwd_256ILi8ELi32ELb1EEvPK6__halfS2_S2_PS0_iif)
        /*0068*/ 	.word	0x00000028


	//----- nvinfo : EIATTR_FRAME_SIZE
	.align		4
.L_17:
        /*006c*/ 	.byte	0x04, 0x11
        /*006e*/ 	.short	(.L_19 - .L_18)
	.align		4
.L_18:
        /*0070*/ 	.word	index@($__internal_0_$__cuda_sm20_rcp_rn_f32_slowpath)
        /*0074*/ 	.word	0x00000000


	//----- nvinfo : EIATTR_FRAME_SIZE
	.align		4
.L_19:
        /*0078*/ 	.byte	0x04, 0x11
        /*007a*/ 	.short	(.L_21 - .L_20)
	.align		4
.L_20:
        /*007c*/ 	.word	index@(_Z18flash_attn_fwd_256ILi8ELi32ELb1EEvPK6__halfS2_S2_PS0_iif)
        /*0080*/ 	.word	0x00000000


	//----- nvinfo : EIATTR_MIN_STACK_SIZE
	.align		4
.L_21:
        /*0084*/ 	.byte	0x04, 0x12
        /*0086*/ 	.short	(.L_23 - .L_22)
	.align		4
.L_22:
        /*0088*/ 	.word	index@(_Z18flash_attn_fwd_256ILi8ELi32ELb1EEvPK6__halfS2_S2_PS0_iif)
        /*008c*/ 	.word	0x00000000


	//----- nvinfo : EIATTR_MIN_STACK_SIZE
	.align		4
.L_23:
        /*0090*/ 	.byte	0x04, 0x12
        /*0092*/ 	.short	(.L_25 - .L_24)
	.align		4
.L_24:
        /*0094*/ 	.word	index@(_Z36vanilla_softmax_pv_256_causal_2passSPKfPK6__halfPS1_ii)
        /*0098*/ 	.word	0x00000000


	//----- nvinfo : EIATTR_MIN_STACK_SIZE
	.align		4
.L_25:
        /*009c*/ 	.byte	0x04, 0x12
        /*009e*/ 	.short	(.L_27 - .L_26)
	.align		4
.L_26:
        /*00a0*/ 	.word	index@(_Z36vanilla_softmax_pv_256_causal_3passSPKfPK6__halfPS1_ii)
        /*00a4*/ 	.word	0x00000000


	//----- nvinfo : EIATTR_MIN_STACK_SIZE
	.align		4
.L_27:
        /*00a8*/ 	.byte	0x04, 0x12
        /*00aa*/ 	.short	(.L_29 - .L_28)
	.align		4
.L_28:
        /*00ac*/ 	.word	index@(_Z25vanilla_scores_256_causalPK6__halfS1_Pfiif)
        /*00b0*/ 	.word	0x00000000
.L_29:


//--------------------- .nv.compat                --------------------------
	.section	.nv.compat,"",@"SHT_CUDA_COMPAT_INFO"
	.align	4
        /*0000*/ 	.byte	0x02, 0x09, 0x00, 0x00, 0x02, 0x02, 0x01, 0x00, 0x02, 0x05, 0x05, 0x00, 0x03, 0x07, 0x01, 0x01
        /*0010*/ 	.byte	0x02, 0x03, 0x00, 0x00, 0x02, 0x06, 0x01, 0x00, 0x04, 0x0b, 0x08, 0x00, 0x01, 0x00, 0x00, 0x00
        /*0020*/ 	.byte	0x00, 0x00, 0x00, 0x00


//--------------------- .nv.info._Z18flash_attn_fwd_256ILi8ELi32ELb1EEvPK6__halfS2_S2_PS0_iif --------------------------
	.section	.nv.info._Z18flash_attn_fwd_256ILi8ELi32ELb1EEvPK6__halfS2_S2_PS0_iif,"",@"SHT_CUDA_INFO"
	.sectionflags	@""
	.align	4


	//----- nvinfo : EIATTR_CUDA_API_VERSION
	.align		4
        /*0000*/ 	.byte	0x04, 0x37
        /*0002*/ 	.short	(.L_31 - .L_30)
.L_30:
        /*0004*/ 	.word	0x00000082


	//----- nvinfo : EIATTR_KPARAM_INFO
	.align		4
.L_31:
        /*0008*/ 	.byte	0x04, 0x17
        /*000a*/ 	.short	(.L_33 - .L_32)
.L_32:
        /*000c*/ 	.word	0x00000000
        /*0010*/ 	.short	0x0006
        /*0012*/ 	.short	0x0028
        /*0014*/ 	.byte	0x00, 0xf0, 0x11, 0x00


	//----- nvinfo : EIATTR_KPARAM_INFO
	.align		4
.L_33:
        /*0018*/ 	.byte	0x04, 0x17
        /*001a*/ 	.short	(.L_35 - .L_34)
.L_34:
        /*001c*/ 	.word	0x00000000
        /*0020*/ 	.short	0x0005
        /*0022*/ 	.short	0x0024
        /*0024*/ 	.byte	0x00, 0xf0, 0x11, 0x00


	//----- nvinfo : EIATTR_KPARAM_INFO
	.align		4
.L_35:
        /*0028*/ 	.byte	0x04, 0x17
        /*002a*/ 	.short	(.L_37 - .L_36)
.L_36:
        /*002c*/ 	.word	0x00000000
        /*0030*/ 	.short	0x0004
        /*0032*/ 	.short	0x0020
        /*0034*/ 	.byte	0x00, 0xf0, 0x11, 0x00


	//----- nvinfo : EIATTR_KPARAM_INFO
	.align		4
.L_37:
        /*0038*/ 	.byte	0x04, 0x17
        /*003a*/ 	.short	(.L_39 - .L_38)
.L_38:
        /*003c*/ 	.word	0x00000000
        /*0040*/ 	.short	0x0003
        /*0042*/ 	.short	0x0018
        /*0044*/ 	.byte	0x00, 0xf5, 0x21, 0x00


	//----- nvinfo : EIATTR_KPARAM_INFO
	.align		4
.L_39:
        /*0048*/ 	.byte	0x04, 0x17
        /*004a*/ 	.short	(.L_41 - .L_40)
.L_40:
        /*004c*/ 	.word	0x00000000
        /*0050*/ 	.short	0x0002
        /*0052*/ 	.short	0x0010
        /*0054*/ 	.byte	0x00, 0xf5, 0x21, 0x00


	//----- nvinfo : EIATTR_KPARAM_INFO
	.align		4
.L_41:
        /*0058*/ 	.byte	0x04, 0x17
        /*005a*/ 	.short	(.L_43 - .L_42)
.L_42:
        /*005c*/ 	.word	0x00000000
        /*0060*/ 	.short	0x0001
        /*0062*/ 	.short	0x0008
        /*0064*/ 	.byte	0x00, 0xf5, 0x21, 0x00


	//----- nvinfo : EIATTR_KPARAM_INFO
	.align		4
.L_43:
        /*0068*/ 	.byte	0x04, 0x17
        /*006a*/ 	.short	(.L_45 - .L_44)
.L_44:
        /*006c*/ 	.word	0x00000000
        /*0070*/ 	.short	0x0000
        /*0072*/ 	.short	0x0000
        /*0074*/ 	.byte	0x00, 0xf5, 0x21, 0x00


	//----- nvinfo : EIATTR_SPARSE_MMA_MASK
	.align		4
.L_45:
        /*0078*/ 	.byte	0x03, 0x50
        /*007a*/ 	.short	0x0000


	//----- nvinfo : EIATTR_MAXREG_COUNT
	.align		4
        /*007c*/ 	.byte	0x03, 0x1b
        /*007e*/ 	.short	0x00ff


	//----- nvinfo : EIATTR_NUM_BARRIERS
	.align		4
        /*0080*/ 	.byte	0x02, 0x4c
        /*0082*/ 	.byte	0x01
	.zero		1


	//----- nvinfo : EIATTR_MERCURY_ISA_VERSION
	.align		4
        /*0084*/ 	.byte	0x03, 0x5f
        /*0086*/ 	.short	0x0101


	//----- nvinfo : EIATTR_COOP_GROUP_MASK_REGIDS
	.align		4
        /*0088*/ 	.byte	0x04, 0x29
        /*008a*/ 	.short	(.L_47 - .L_46)


	//   ....[0]....
.L_46:
        /*008c*/ 	.word	0xffffffff


	//   ....[1]....
        /*0090*/ 	.word	0xffffffff


	//   ....[2]....
        /*0094*/ 	.word	0xffffffff


	//   ....[3]....
        /*0098*/ 	.word	0xffffffff


	//   ....[4]....
        /*009c*/ 	.word	0xffffffff


	//   ....[5]....
        /*00a0*/ 	.word	0xffffffff


	//   ....[6]....
        /*00a4*/ 	.word	0xffffffff


	//   ....[7]....
        /*00a8*/ 	.word	0xffffffff


	//   ....[8]....
        /*00ac*/ 	.word	0xffffffff


	//   ....[9]....
        /*00b0*/ 	.word	0xffffffff


	//   ....[10]....
        /*00b4*/ 	.word	0xffffffff


	//   ....[11]....
        /*00b8*/ 	.word	0xffffffff


	//   ....[12]....
        /*00bc*/ 	.word	0xffffffff


	//   ....[13]....
        /*00c0*/ 	.word	0x0500001c


	//   ....[14]....
        /*00c4*/ 	.word	0x0500001c


	//   ....[15]....
        /*00c8*/ 	.word	0x0500001c


	//   ....[16]....
        /*00cc*/ 	.word	0x0500001c


	//   ....[17]....
        /*00d0*/ 	.word	0x0500001c


	//   ....[18]....
        /*00d4*/ 	.word	0x0500001c


	//   ....[19]....
        /*00d8*/ 	.word	0x0500001c


	//   ....[20]....
        /*00dc*/ 	.word	0x0500001c


	//   ....[21]....
        /*00e0*/ 	.word	0x0500001c


	//   ....[22]....
        /*00e4*/ 	.word	0x0500001c


	//   ....[23]....
        /*00e8*/ 	.word	0x0500001c


	//   ....[24]....
        /*00ec*/ 	.word	0x0500001c


	//   ....[25]....
        /*00f0*/ 	.word	0x0500001c


	//----- nvinfo : EIATTR_COOP_GROUP_INSTR_OFFSETS
	.align		4
.L_47:
        /*00f4*/ 	.byte	0x04, 0x28
        /*00f6*/ 	.short	(.L_49 - .L_48)


	//   ....[0]....
.L_48:
        /*00f8*/ 	.word	0x00000cb0


	//   ....[1]....
        /*00fc*/ 	.word	0x00000cd0


	//   ....[2]....
        /*0100*/ 	.word	0x00000cf0


	//   ....[3]....
        /*0104*/ 	.word	0x00000d10


	//   ....[4]....
        /*0108*/ 	.word	0x00000d30


	//   ....[5]....
        /*010c*/ 	.word	0x00000e10


	//   ....[6]....
        /*0110*/ 	.word	0x000011c0


	//   ....[7]....
        /*0114*/ 	.word	0x000011e0


	//   ....[8]....
        /*0118*/ 	.word	0x00001200


	//   ....[9]....
        /*011c*/ 	.word	0x00001220


	//   ....[10]....
        /*0120*/ 	.word	0x00001240


	//   ....[11]....
        /*0124*/ 	.word	0x00001260


	//   ....[12]....
        /*0128*/ 	.word	0x00001520


	//   ....[13]....
        /*012c*/ 	.word	0x000018a0


	//   ....[14]....
        /*0130*/ 	.word	0x00001920


	//   ....[15]....
        /*0134*/ 	.word	0x00001980


	//   ....[16]....
        /*0138*/ 	.word	0x000019e0


	//   ....[17]....
        /*013c*/ 	.word	0x00001a40


	//   ....[18]....
        /*0140*/ 	.word	0x00001ad0


	//   ....[19]....
        /*0144*/ 	.word	0x00001b70


	//   ....[20]....
        /*0148*/ 	.word	0x00001bf0


	//   ....[21]....
        /*014c*/ 	.word	0x00001c50


	//   ....[22]....
        /*0150*/ 	.word	0x00001cb0


	//   ....[23]....
        /*0154*/ 	.word	0x00001d20


	//   ....[24]....
        /*0158*/ 	.word	0x00001d80


	//   ....[25]....
        /*015c*/ 	.word	0x00001e10


	//----- nvinfo : EIATTR_VRC_CTA_INIT_COUNT
	.align		4
.L_49:
        /*0160*/ 	.byte	0x02, 0x4a
	.zero		1
	.zero		1


	//----- nvinfo : EIATTR_EXIT_INSTR_OFFSETS
	.align		4
        /*0164*/ 	.byte	0x04, 0x1c
        /*0166*/ 	.short	(.L_51 - .L_50)


	//   ....[0]....
.L_50:
        /*0168*/ 	.word	0x00000060


	//   ....[1]....
        /*016c*/ 	.word	0x00001840


	//----- nvinfo : EIATTR_CRS_STACK_SIZE
	.align		4
.L_51:
        /*0170*/ 	.byte	0x04, 0x1e
        /*0172*/ 	.short	(.L_53 - .L_52)
.L_52:
        /*0174*/ 	.word	0x00000000


	//----- nvinfo : EIATTR_CBANK_PARAM_SIZE
	.align		4
.L_53:
        /*0178*/ 	.byte	0x03, 0x19
        /*017a*/ 	.short	0x002c


	//----- nvinfo : EIATTR_PARAM_CBANK
	.align		4
        /*017c*/ 	.byte	0x04, 0x0a
        /*017e*/ 	.short	(.L_55 - .L_54)
	.align		4
.L_54:
        /*0180*/ 	.word	index@(.nv.constant0._Z18flash_attn_fwd_256ILi8ELi32ELb1EEvPK6__halfS2_S2_PS0_iif)
        /*0184*/ 	.short	0x0380
        /*0186*/ 	.short	0x002c


	//----- nvinfo : EIATTR_SW_WAR
	.align		4
.L_55:
        /*0188*/ 	.byte	0x04, 0x36
        /*018a*/ 	.short	(.L_57 - .L_56)
.L_56:
        /*018c*/ 	.word	0x00000008
.L_57:


//--------------------- .nv.info._Z36vanilla_softmax_pv_256_causal_2passSPKfPK6__halfPS1_ii --------------------------
	.section	.nv.info._Z36vanilla_softmax_pv_256_causal_2passSPKfPK6__halfPS1_ii,"",@"SHT_CUDA_INFO"
	.sectionflags	@""
	.align	4


	//----- nvinfo : EIATTR_CUDA_API_VERSION
	.align		4
        /*0000*/ 	.byte	0x04, 0x37
        /*0002*/ 	.short	(.L_59 - .L_58)
.L_58:
        /*0004*/ 	.word	0x00000082


	//----- nvinfo : EIATTR_KPARAM_INFO
	.align		4
.L_59:
        /*0008*/ 	.byte	0x04, 0x17
        /*000a*/ 	.short	(.L_61 - .L_60)
.L_60:
        /*000c*/ 	.word	0x00000000
        /*0010*/ 	.short	0x0004
        /*0012*/ 	.short	0x001c
        /*0014*/ 	.byte	0x00, 0xf0, 0x11, 0x00


	//----- nvinfo : EIATTR_KPARAM_INFO
	.align		4
.L_61:
        /*0018*/ 	.byte	0x04, 0x17
        /*001a*/ 	.short	(.L_63 - .L_62)
.L_62:
        /*001c*/ 	.word	0x00000000
        /*0020*/ 	.short	0x0003
        /*0022*/ 	.short	0x0018
        /*0024*/ 	.byte	0x00, 0xf0, 0x11, 0x00


	//----- nvinfo : EIATTR_KPARAM_INFO
	.align		4
.L_63:
        /*0028*/ 	.byte	0x04, 0x17
        /*002a*/ 	.short	(.L_65 - .L_64)
.L_64:
        /*002c*/ 	.word	0x00000000
        /*0030*/ 	.short	0x0002
        /*0032*/ 	.short	0x0010
        /*0034*/ 	.byte	0x00, 0xf5, 0x21, 0x00


	//----- nvinfo : EIATTR_KPARAM_INFO
	.align		4
.L_65:
        /*0038*/ 	.byte	0x04, 0x17
        /*003a*/ 	.short	(.L_67 - .L_66)
.L_66:
        /*003c*/ 	.word	0x00000000
        /*0040*/ 	.short	0x0001
        /*0042*/ 	.short	0x0008
        /*0044*/ 	.byte	0x00, 0xf5, 0x21, 0x00


	//----- nvinfo : EIATTR_KPARAM_INFO
	.align		4
.L_67:
        /*0048*/ 	.byte	0x04, 0x17
        /*004a*/ 	.short	(.L_69 - .L_68)
.L_68:
        /*004c*/ 	.word	0x00000000
        /*0050*/ 	.short	0x0000
        /*0052*/ 	.short	0x0000
        /*0054*/ 	.byte	0x00, 0xf5, 0x21, 0x00


	//----- nvinfo : EIATTR_SPARSE_MMA_MASK
	.align		4
.L_69:
        /*0058*/ 	.byte	0x03, 0x50
        /*005a*/ 	.short	0x0000


	//----- nvinfo : EIATTR_MAXREG_COUNT
	.align		4
        /*005c*/ 	.byte	0x03, 0x1b
        /*005e*/ 	.short	0x00ff


	//----- nvinfo : EIATTR_NUM_BARRIERS
	.align		4
        /*0060*/ 	.byte	0x02, 0x4c
        /*0062*/ 	.byte	0x01
	.zero		1


	//----- nvinfo : EIATTR_MERCURY_ISA_VERSION
	.align		4
        /*0064*/ 	.byte	0x03, 0x5f
        /*0066*/ 	.short	0x0101


	//----- nvinfo : EIATTR_VRC_CTA_INIT_COUNT
	.align		4
        /*0068*/ 	.byte	0x02, 0x4a
	.zero		1
	.zero		1


	//----- nvinfo : EIATTR_EXIT_INSTR_OFFSETS
	.align		4
        /*006c*/ 	.byte	0x04, 0x1c
        /*006e*/ 	.short	(.L_71 - .L_70)


	//   ....[0]....
.L_70:
        /*0070*/ 	.word	0x00000060


	//   ....[1]....
        /*0074*/ 	.word	0x00001520


	//----- nvinfo : EIATTR_CRS_STACK_SIZE
	.align		4
.L_71:
        /*0078*/ 	.byte	0x04, 0x1e
        /*007a*/ 	.short	(.L_73 - .L_72)
.L_72:
        /*007c*/ 	.word	0x00000000


	//----- nvinfo : EIATTR_CBANK_PARAM_SIZE
	.align		4
.L_73:
        /*0080*/ 	.byte	0x03, 0x19
        /*0082*/ 	.short	0x0020


	//----- nvinfo : EIATTR_PARAM_CBANK
	.align		4
        /*0084*/ 	.byte	0x04, 0x0a
        /*0086*/ 	.short	(.L_75 - .L_74)
	.align		4
.L_74:
        /*0088*/ 	.word	index@(.nv.constant0._Z36vanilla_softmax_pv_256_causal_2passSPKfPK6__halfPS1_ii)
        /*008c*/ 	.short	0x0380
        /*008e*/ 	.short	0x0020


	//----- nvinfo : EIATTR_SW_WAR
	.align		4
.L_75:
        /*0090*/ 	.byte	0x04, 0x36
        /*0092*/ 	.short	(.L_77 - .L_76)
.L_76:
        /*0094*/ 	.word	0x00000008
.L_77:


//--------------------- .nv.info._Z36vanilla_softmax_pv_256_causal_3passSPKfPK6__halfPS1_ii --------------------------
	.section	.nv.info._Z36vanilla_softmax_pv_256_causal_3passSPKfPK6__halfPS1_ii,"",@"SHT_CUDA_INFO"
	.sectionflags	@""
	.align	4


	//----- nvinfo : EIATTR_CUDA_API_VERSION
	.align		4
        /*0000*/ 	.byte	0x04, 0x37
        /*0002*/ 	.short	(.L_79 - .L_78)
.L_78:
        /*0004*/ 	.word	0x00000082


	//----- nvinfo : EIATTR_KPARAM_INFO
	.align		4
.L_79:
        /*0008*/ 	.byte	0x04, 0x17
        /*000a*/ 	.short	(.L_81 - .L_80)
.L_80:
        /*000c*/ 	.word	0x00000000
        /*0010*/ 	.short	0x0004
        /*0012*/ 	.short	0x001c
        /*0014*/ 	.byte	0x00, 0xf0, 0x11, 0x00


	//----- nvinfo : EIATTR_KPARAM_INFO
	.align		4
.L_81:
        /*0018*/ 	.byte	0x04, 0x17
        /*001a*/ 	.short	(.L_83 - .L_82)
.L_82:
        /*001c*/ 	.word	0x00000000
        /*0020*/ 	.short	0x0003
        /*0022*/ 	.short	0x0018
        /*0024*/ 	.byte	0x00, 0xf0, 0x11, 0x00


	//----- nvinfo : EIATTR_KPARAM_INFO
	.align		4
.L_83:
        /*0028*/ 	.byte	0x04, 0x17
        /*002a*/ 	.short	(.L_85 - .L_84)
.L_84:
        /*002c*/ 	.word	0x00000000
        /*0030*/ 	.short	0x0002
        /*0032*/ 	.short	0x0010
        /*0034*/ 	.byte	0x00, 0xf5, 0x21, 0x00


	//----- nvinfo : EIATTR_KPARAM_INFO
	.align		4
.L_85:
        /*0038*/ 	.byte	0x04, 0x17
        /*003a*/ 	.short	(.L_87 - .L_86)
.L_86:
        /*003c*/ 	.word	0x00000000
        /*0040*/ 	.short	0x0001
        /*0042*/ 	.short	0x0008
        /*0044*/ 	.byte	0x00, 0xf5, 0x21, 0x00


	//----- nvinfo : EIATTR_KPARAM_INFO
	.align		4
.L_87:
        /*0048*/ 	.byte	0x04, 0x17
        /*004a*/ 	.short	(.L_89 - .L_88)
.L_88:
        /*004c*/ 	.word	0x00000000
        /*0050*/ 	.short	0x0000
        /*0052*/ 	.short	0x0000
        /*0054*/ 	.byte	0x00, 0xf5, 0x21, 0x00


	//----- nvinfo : EIATTR_SPARSE_MMA_MASK
	.align		4
.L_89:
        /*0058*/ 	.byte	0x03, 0x50
        /*005a*/ 	.short	0x0000


	//----- nvinfo : EIATTR_MAXREG_COUNT
	.align		4
        /*005c*/ 	.byte	0x03, 0x1b
        /*005e*/ 	.short	0x00ff


	//----- nvinfo : EIATTR_NUM_BARRIERS
	.align		4
        /*0060*/ 	.byte	0x02, 0x4c
        /*0062*/ 	.byte	0x01
	.zero		1


	//----- nvinfo : EIATTR_MERCURY_ISA_VERSION
	.align		4
        /*0064*/ 	.byte	0x03, 0x5f
        /*0066*/ 	.short	0x0101


	//----- nvinfo : EIATTR_VRC_CTA_INIT_COUNT
	.align		4
        /*0068*/ 	.byte	0x02, 0x4a
	.zero		1
	.zero		1


	//----- nvinfo : EIATTR_EXIT_INSTR_OFFSETS
	.align		4
        /*006c*/ 	.byte	0x04, 0x1c
        /*006e*/ 	.short	(.L_91 - .L_90)


	//   ....[0]....
.L_90:
        /*0070*/ 	.word	0x00000060


	//   ....[1]....
        /*0074*/ 	.word	0x00002680


	//----- nvinfo : EIATTR_CRS_STACK_SIZE
	.align		4
.L_91:
        /*0078*/ 	.byte	0x04, 0x1e
        /*007a*/ 	.short	(.L_93 - .L_92)
.L_92:
        /*007c*/ 	.word	0x00000000


	//----- nvinfo : EIATTR_CBANK_PARAM_SIZE
	.align		4
.L_93:
        /*0080*/ 	.byte	0x03, 0x19
        /*0082*/ 	.short	0x0020


	//----- nvinfo : EIATTR_PARAM_CBANK
	.align		4
        /*0084*/ 	.byte	0x04, 0x0a
        /*0086*/ 	.short	(.L_95 - .L_94)
	.align		4
.L_94:
        /*0088*/ 	.word	index@(.nv.constant0._Z36vanilla_softmax_pv_256_causal_3passSPKfPK6__halfPS1_ii)
        /*008c*/ 	.short	0x0380
        /*008e*/ 	.short	0x0020


	//----- nvinfo : EIATTR_SW_WAR
	.align		4
.L_95:
        /*0090*/ 	.byte	0x04, 0x36
        /*0092*/ 	.short	(.L_97 - .L_96)
.L_96:
        /*0094*/ 	.word	0x00000008
.L_97:


//--------------------- .nv.info._Z25vanilla_scores_256_causalPK6__halfS1_Pfiif --------------------------
	.section	.nv.info._Z25vanilla_scores_256_causalPK6__halfS1_Pfiif,"",@"SHT_CUDA_INFO"
	.sectionflags	@""
	.align	4


	//----- nvinfo : EIATTR_CUDA_API_VERSION
	.align		4
        /*0000*/ 	.byte	0x04, 0x37
        /*0002*/ 	.short	(.L_99 - .L_98)
.L_98:
        /*0004*/ 	.word	0x00000082


	//----- nvinfo : EIATTR_KPARAM_INFO
	.align		4
.L_99:
        /*0008*/ 	.byte	0x04, 0x17
        /*000a*/ 	.short	(.L_101 - .L_100)
.L_100:
        /*000c*/ 	.word	0x00000000
        /*0010*/ 	.short	0x0005
        /*0012*/ 	.short	0x0020
        /*0014*/ 	.byte	0x00, 0xf0, 0x11, 0x00


	//----- nvinfo : EIATTR_KPARAM_INFO
	.align		4
.L_101:
        /*0018*/ 	.byte	0x04, 0x17
        /*001a*/ 	.short	(.L_103 - .L_102)
.L_102:
        /*001c*/ 	.word	0x00000000
        /*0020*/ 	.short	0x0004
        /*0022*/ 	.short	0x001c
        /*0024*/ 	.byte	0x00, 0xf0, 0x11, 0x00


	//----- nvinfo : EIATTR_KPARAM_INFO
	.align		4
.L_103:
        /*0028*/ 	.byte	0x04, 0x17
        /*002a*/ 	.short	(.L_105 - .L_104)
.L_104:
        /*002c*/ 	.word	0x00000000
        /*0030*/ 	.short	0x0003
        /*0032*/ 	.short	0x0018
        /*0034*/ 	.byte	0x00, 0xf0, 0x11, 0x00


	//----- nvinfo : EIATTR_KPARAM_INFO
	.align		4
.L_105:
        /*0038*/ 	.byte	0x04, 0x17
        /*003a*/ 	.short	(.L_107 - .L_106)
.L_106:
        /*003c*/ 	.word	0x00000000
        /*0040*/ 	.short	0x0002
        /*0042*/ 	.short	0x0010
        /*0044*/ 	.byte	0x00, 0xf5, 0x21, 0x00


	//----- nvinfo : EIATTR_KPARAM_INFO
	.align		4
.L_107:
        /*0048*/ 	.byte	0x04, 0x17
        /*004a*/ 	.short	(.L_109 - .L_108)
.L_108:
        /*004c*/ 	.word	0x00000000
        /*0050*/ 	.short	0x0001
        /*0052*/ 	.short	0x0008
        /*0054*/ 	.byte	0x00, 0xf5, 0x21, 0x00


	//----- nvinfo : EIATTR_KPARAM_INFO
	.align		4
.L_109:
        /*0058*/ 	.byte	0x04, 0x17
        /*005a*/ 	.short	(.L_111 - .L_110)
.L_110:
        /*005c*/ 	.word	0x00000000
        /*0060*/ 	.short	0x0000
        /*0062*/ 	.short	0x0000
        /*0064*/ 	.byte	0x00, 0xf5, 0x21, 0x00


	//----- nvinfo : EIATTR_SPARSE_MMA_MASK
	.align		4
.L_111:
        /*0068*/ 	.byte	0x03, 0x50
        /*006a*/ 	.short	0x0000


	//----- nvinfo : EIATTR_MAXREG_COUNT
	.align		4
        /*006c*/ 	.byte	0x03, 0x1b
        /*006e*/ 	.short	0x00ff


	//----- nvinfo : EIATTR_MERCURY_ISA_VERSION
	.align		4
        /*0070*/ 	.byte	0x03, 0x5f
        /*0072*/ 	.short	0x0101


	//----- nvinfo : EIATTR_VRC_CTA_INIT_COUNT
	.align		4
        /*0074*/ 	.byte	0x02, 0x4a
	.zero		1
	.zero		1


	//----- nvinfo : EIATTR_EXIT_INSTR_OFFSETS
	.align		4
        /*0078*/ 	.byte	0x04, 0x1c
        /*007a*/ 	.short	(.L_113 - .L_112)


	//   ....[0]....
.L_112:
        /*007c*/ 	.word	0x000000c0


	//   ....[1]....
        /*0080*/ 	.word	0x000001a0


	//   ....[2]....
        /*0084*/ 	.word	0x000052a0


	//----- nvinfo : EIATTR_CRS_STACK_SIZE
	.align		4
.L_113:
        /*0088*/ 	.byte	0x04, 0x1e
        /*008a*/ 	.short	(.L_115 - .L_114)
.L_114:
        /*008c*/ 	.word	0x00000000


	//----- nvinfo : EIATTR_CBANK_PARAM_SIZE
	.align		4
.L_115:
        /*0090*/ 	.byte	0x03, 0x19
        /*0092*/ 	.short	0x0024


	//----- nvinfo : EIATTR_PARAM_CBANK
	.align		4
        /*0094*/ 	.byte	0x04, 0x0a
        /*0096*/ 	.short	(.L_117 - .L_116)
	.align		4
.L_116:
        /*0098*/ 	.word	index@(.nv.constant0._Z25vanilla_scores_256_causalPK6__halfS1_Pfiif)
        /*009c*/ 	.short	0x0380
        /*009e*/ 	.short	0x0024


	//----- nvinfo : EIATTR_SW_WAR
	.align		4
.L_117:
        /*00a0*/ 	.byte	0x04, 0x36
        /*00a2*/ 	.short	(.L_119 - .L_118)
.L_118:
        /*00a4*/ 	.word	0x00000008
.L_119:


//--------------------- .nv.callgraph             --------------------------
	.section	.nv.callgraph,"",@"SHT_CUDA_CALLGRAPH"
	.align	4
	.sectionentsize	8
	.align		4
        /*0000*/ 	.word	0x00000000
	.align		4
        /*0004*/ 	.word	0xffffffff
	.align		4
        /*0008*/ 	.word	0x00000000
	.align		4
        /*000c*/ 	.word	0xfffffffe
	.align		4
        /*0010*/ 	.word	0x00000000
	.align		4
        /*0014*/ 	.word	0xfffffffd
	.align		4
        /*0018*/ 	.word	0x00000000
	.align		4
        /*001c*/ 	.word	0xfffffffc


//--------------------- .text._Z18flash_attn_fwd_256ILi8ELi32ELb1EEvPK6__halfS2_S2_PS0_iif --------------------------
	.section	.text._Z18flash_attn_fwd_256ILi8ELi32ELb1EEvPK6__halfS2_S2_PS0_iif,"ax",@progbits
	.align	128
        .global         _Z18flash_attn_fwd_256ILi8ELi32ELb1EEvPK6__halfS2_S2_PS0_iif
        .type           _Z18flash_attn_fwd_256ILi8ELi32ELb1EEvPK6__halfS2_S2_PS0_iif,@function
        .size           _Z18flash_attn_fwd_256ILi8ELi32ELb1EEvPK6__halfS2_S2_PS0_iif,(.L_x_111 - _Z18flash_attn_fwd_256ILi8ELi32ELb1EEvPK6__halfS2_S2_PS0_iif)
        .other          _Z18flash_attn_fwd_256ILi8ELi32ELb1EEvPK6__halfS2_S2_PS0_iif,@"STO_CUDA_ENTRY STV_DEFAULT"
_Z18flash_attn_fwd_256ILi8ELi32ELb1EEvPK6__halfS2_S2_PS0_iif:
.text._Z18flash_attn_fwd_256ILi8ELi32ELb1EEvPK6__halfS2_S2_PS0_iif:
[----:B------:R-:W-:Y:S01]  /*0000*/  LDC R1, c[0x0][0x37c] ;  /* 0x0000df00ff017b82 */ /* 0x000fe20000000800 */
[----:B------:R-:W0:Y:S01]  /*0010*/  S2R R2, SR_CTAID.X ;  /* 0x0000000000027919 */ /* 0x000e220000002500 */
[----:B------:R-:W1:Y:S01]  /*0020*/  LDCU UR4, c[0x0][0x3a0] ;  /* 0x00007400ff0477ac */ /* 0x000e620008000800 */
[----:B------:R-:W0:Y:S02]  /*0030*/  S2R R3, SR_TID.Y ;  /* 0x0000000000037919 */ /* 0x000e240000002200 */
[----:B0-----:R-:W-:-:S04]  /*0040*/  LEA R2, R2, R3, 0x3 ;  /* 0x0000000302027211 */ /* 0x001fc800078e18ff */
[----:B-1----:R-:W-:-:S13]  /*0050*/  ISETP.GE.AND P0, PT, R2, UR4, PT ;  /* 0x0000000402007c0c */ /* 0x002fda000bf06270 */
[----:B------:R-:W-:Y:S05]  /*0060*/  @P0 EXIT ;  /* 0x000000000000094d */ /* 0x000fea0003800000 */
[----:B------:R-:W0:Y:S01]  /*0070*/  S2R R11, SR_TID.X ;  /* 0x00000000000b7919 */ /* 0x000e220000002100 */
[----:B------:R-:W1:Y:S01]  /*0080*/  LDCU UR4, c[0x0][0x3a4] ;  /* 0x00007480ff0477ac */ /* 0x000e620008000800 */
[----:B------:R-:W-:Y:S01]  /*0090*/  HFMA2 R13, -RZ, RZ, 0.1417236328125, 8952 ;  /* 0x3089705fff0d7431 */ /* 0x000fe200000001ff */
[----:B------:R-:W-:Y:S01]  /*00a0*/  MOV R12, RZ ;  /* 0x000000ff000c7202 */ /* 0x000fe20000000f00 */
[----:B------:R-:W-:Y:S01]  /*00b0*/  IMAD.MOV.U32 R3, RZ, RZ, RZ ;  /* 0x000000ffff037224 */ /* 0x000fe200078e00ff */
[----:B------:R-:W-:Y:S02]  /*00c0*/  CS2R R4, SRZ ;  /* 0x0000000000047805 */ /* 0x000fe4000001ff00 */
[----:B------:R-:W-:Y:S02]  /*00d0*/  CS2R R6, SRZ ;  /* 0x0000000000067805 */ /* 0x000fe4000001ff00 */
[----:B------:R-:W-:Y:S01]  /*00e0*/  CS2R R8, SRZ ;  /* 0x0000000000087805 */ /* 0x000fe2000001ff00 */
[----:B------:R-:W2:Y:S01]  /*00f0*/  LDCU.64 UR8, c[0x0][0x358] ;  /* 0x00006b00ff0877ac */ /* 0x000ea20008000a00 */
[----:B-1----:R-:W-:Y:S01]  /*0100*/  UISETP.GE.AND UP0, UPT, UR4, 0x1, UPT ;  /* 0x000000010400788c */ /* 0x002fe2000bf06270 */
[----:B0-----:R-:W-:-:S08]  /*0110*/  LEA R10, R2, R11, 0x8 ;  /* 0x0000000b020a7211 */ /* 0x001fd000078e40ff */
[----:B--2---:R-:W-:Y:S05]  /*0120*/  BRA.U !UP0, `(.L_x_0) ;  /* 0x0000001508207547 */ /* 0x004fea000b800000 */
[----:B------:R-:W0:Y:S02]  /*0130*/  LDC.64 R18, c[0x0][0x380] ;  /* 0x0000e000ff127b82 */ /* 0x000e240000000a00 */
[----:B0-----:R-:W-:-:S05]  /*0140*/  IMAD.WIDE.U32 R18, R10, 0x2, R18 ;  /* 0x000000020a127825 */ /* 0x001fca00078e0012 */
[----:B------:R-:W2:Y:S04]  /*0150*/  LDG.E.U16 R0, desc[UR8][R18.64] ;  /* 0x0000000812007981 */ /* 0x000ea8000c1e1500 */
[----:B------:R-:W3:Y:S04]  /*0160*/  LDG.E.U16 R14, desc[UR8][R18.64+0x40] ;  /* 0x00004008120e7981 */ /* 0x000ee8000c1e1500 */
[----:B------:R-:W4:Y:S04]  /*0170*/  LDG.E.U16 R15, desc[UR8][R18.64+0x80] ;  /* 0x00008008120f7981 */ /* 0x000f28000c1e1500 */
[----:B------:R-:W5:Y:S04]  /*0180*/  LDG.E.U16 R16, desc[UR8][R18.64+0xc0] ;  /* 0x0000c00812107981 */ /* 0x000f68000c1e1500 */
[----:B------:R-:W5:Y:S04]  /*0190*/  LDG.E.U16 R17, desc[UR8][R18.64+0x100] ;  /* 0x0001000812117981 */ /* 0x000f68000c1e1500 */
[----:B------:R-:W5:Y:S04]  /*01a0*/  LDG.E.U16 R22, desc[UR8][R18.64+0x140] ;  /* 0x0001400812167981 */ /* 0x000f68000c1e1500 */
[----:B------:R-:W5:Y:S04]  /*01b0*/  LDG.E.U16 R23, desc[UR8][R18.64+0x180] ;  /* 0x0001800812177981 */ /* 0x000f68000c1e1500 */
[----:B------:R-:W5:Y:S01]  /*01c0*/  LDG.E.U16 R24, desc[UR8][R18.64+0x1c0] ;  /* 0x0001c00812187981 */ /* 0x000f62000c1e1500 */
[----:B------:R-:W-:-:S02]  /*01d0*/  MOV R11, 0xff800000 ;  /* 0xff800000000b7802 */ /* 0x000fc40000000f00 */
[----:B------:R-:W-:Y:S01]  /*01e0*/  CS2R R12, SRZ ;  /* 0x00000000000c7805 */ /* 0x000fe2000001ff00 */
[----:B------:R-:W-:Y:S01]  /*01f0*/  UMOV UR4, URZ ;  /* 0x000000ff00047c82 */ /* 0x000fe20008000000 */
[----:B--2---:R-:W-:Y:S02]  /*0200*/  HADD2.F32 R0, -RZ, R0.H0_H0 ;  /* 0x20000000ff007230 */ /* 0x004fe40000004100 */
[----:B---3--:R-:W-:Y:S02]  /*0210*/  HADD2.F32 R14, -RZ, R14.H0_H0 ;  /* 0x2000000eff0e7230 */ /* 0x008fe40000004100 */
[----:B----4-:R-:W-:Y:S02]  /*0220*/  HADD2.F32 R15, -RZ, R15.H0_H0 ;  /* 0x2000000fff0f7230 */ /* 0x010fe40000004100 */
[----:B-----5:R-:W-:Y:S02]  /*0230*/  HADD2.F32 R16, -RZ, R16.H0_H0 ;  /* 0x20000010ff107230 */ /* 0x020fe40000004100 */
[----:B------:R-:W-:-:S02]  /*0240*/  HADD2.F32 R17, -RZ, R17.H0_H0 ;  /* 0x20000011ff117230 */ /* 0x000fc40000004100 */
[----:B------:R-:W-:Y:S02]  /*0250*/  HADD2.F32 R22, -RZ, R22.H0_H0 ;  /* 0x20000016ff167230 */ /* 0x000fe40000004100 */
[----:B------:R-:W-:Y:S02]  /*0260*/  HADD2.F32 R23, -RZ, R23.H0_H0 ;  /* 0x20000017ff177230 */ /* 0x000fe40000004100 */
[----:B------:R-:W-:-:S07]  /*0270*/  HADD2.F32 R24, -RZ, R24.H0_H0 ;  /* 0x20000018ff187230 */ /* 0x000fce0000004100 */
.L_x_16:
[----:B------:R-:W-:-:S13]  /*0280*/  ISETP.LT.U32.AND P0, PT, R2, UR4, PT ;  /* 0x0000000402007c0c */ /* 0x000fda000bf01070 */
[----:B0-----:R-:W-:Y:S05]  /*0290*/  @P0 BRA `(.L_x_1) ;  /* 0x0000001000c00947 */ /* 0x001fea0003800000 */
[----:B------:R-:W0:Y:S01]  /*02a0*/  S2R R18, SR_TID.X ;  /* 0x0000000000127919 */ /* 0x000e220000002100 */
[----:B------:R-:W1:Y:S01]  /*02b0*/  LDC R25, c[0x0][0x3a4] ;  /* 0x0000e900ff197b82 */ /* 0x000e620000000800 */
[----:B------:R-:W0:Y:S01]  /*02c0*/  S2R R19, SR_TID.Y ;  /* 0x0000000000137919 */ /* 0x000e220000002200 */
[----:B-1----:R-:W-:-:S04]  /*02d0*/  IADD3 R26, PT, PT, R25, -UR4, RZ ;  /* 0x80000004191a7c10 */ /* 0x002fc8000fffe0ff */
[----:B------:R-:W-:Y:S01]  /*02e0*/  VIMNMX R26, PT, PT, R26, 0x20, PT ;  /* 0x000000201a1a7848 */ /* 0x000fe20003fe0100 */
[----:B0-----:R-:W-:-:S03]  /*02f0*/  IMAD R28, R19, 0x20, R18 ;  /* 0x00000020131c7824 */ /* 0x001fc600078e0212 */
[----:B------:R-:W-:-:S04]  /*0300*/  SHF.L.U32 R18, R26, 0x8, RZ ;  /* 0x000000081a127819 */ /* 0x000fc800000006ff */
[----:B------:R-:W-:-:S13]  /*0310*/  ISETP.GE.AND P0, PT, R28, R18, PT ;  /* 0x000000121c00720c */ /* 0x000fda0003f06270 */
[----:B------:R-:W-:Y:S05]  /*0320*/  @P0 BRA `(.L_x_2) ;  /* 0x0000000400b00947 */ /* 0x000fea0003800000 */
[----:B------:R-:W-:Y:S01]  /*0330*/  IADD3 R18, PT, PT, -R28, R18, RZ ;  /* 0x000000121c127210 */ /* 0x000fe20007ffe1ff */
[----:B------:R-:W-:Y:S01]  /*0340*/  BSSY.RECONVERGENT B0, `(.L_x_3) ;  /* 0x0000039000007945 */ /* 0x000fe20003800200 */
[----:B------:R-:W-:Y:S02]  /*0350*/  MOV R29, UR4 ;  /* 0x00000004001d7c02 */ /* 0x000fe40008000f00 */
[----:B------:R-:W-:Y:S02]  /*0360*/  ISETP.GT.AND P1, PT, R18, 0x300, PT ;  /* 0x000003001200780c */ /* 0x000fe40003f24270 */
[----:B------:R-:W-:Y:S01]  /*0370*/  PLOP3.LUT P0, PT, PT, PT, PT, 0x80, 0x8 ;  /* 0x000000000008781c */ /* 0x000fe20003f0f070 */
[----:B------:R-:W-:-:S10]  /*0380*/  IMAD R29, R29, 0x100, R28 ;  /* 0x000001001d1d7824 */ /* 0x000fd400078e021c */
[----:B------:R-:W-:Y:S05]  /*0390*/  @!P1 BRA `(.L_x_4) ;  /* 0x0000000000cc9947 */ /* 0x000fea0003800000 */
[----:B------:R-:W0:Y:S01]  /*03a0*/  S2R R18, SR_CgaCtaId ;  /* 0x0000000000127919 */ /* 0x000e220000008800 */
[----:B------:R-:W-:Y:S02]  /*03b0*/  MOV R27, 0x400 ;  /* 0x00000400001b7802 */ /* 0x000fe40000000f00 */
[----:B------:R-:W-:Y:S02]  /*03c0*/  PLOP3.LUT P0, PT, PT, PT, PT, 0x8, 0x80 ;  /* 0x000000000080781c */ /* 0x000fe40003f0e170 */
[----:B0-----:R-:W-:-:S11]  /*03d0*/  LEA R27, R18, R27, 0x18 ;  /* 0x0000001b121b7211 */ /* 0x001fd600078ec0ff */
.L_x_5:
[----:B0-----:R-:W0:Y:S01]  /*03e0*/  LDC.64 R18, c[0x0][0x388] ;  /* 0x0000e200ff127b82 */ /* 0x001e220000000a00 */
[C---:B------:R-:W-:Y:S02]  /*03f0*/  IADD3 R20, PT, PT, R29.reuse, 0x100, RZ ;  /* 0x000001001d147810 */ /* 0x040fe40007ffe0ff */
[----:B------:R-:W-:Y:S02]  /*0400*/  IADD3 R35, PT, PT, R28, 0x100, RZ ;  /* 0x000001001c237810 */ /* 0x000fe40007ffe0ff */
[----:B------:R-:W-:Y:S02]  /*0410*/  LOP3.LUT R20, R20, 0xffffff00, RZ, 0xc0, !PT ;  /* 0xffffff0014147812 */ /* 0x000fe400078ec0ff */
[C---:B------:R-:W-:Y:S02]  /*0420*/  LOP3.LUT R31, R29.reuse, 0xffffff00, RZ, 0xc0, !PT ;  /* 0xffffff001d1f7812 */ /* 0x040fe400078ec0ff */
[----:B------:R-:W-:Y:S01]  /*0430*/  LOP3.LUT R35, R20, 0xff, R35, 0xf8, !PT ;  /* 0x000000ff14237812 */ /* 0x000fe200078ef823 */
[----:B------:R-:W-:Y:S01]  /*0440*/  VIADD R32, R29, 0x200 ;  /* 0x000002001d207836 */ /* 0x000fe20000000000 */
[----:B------:R-:W-:-:S03]  /*0450*/  LOP3.LUT R31, R31, 0xff, R28, 0xf8, !PT ;  /* 0x000000ff1f1f7812 */ /* 0x000fc600078ef81c */
[--C-:B0-----:R-:W-:Y:S01]  /*0460*/  IMAD.WIDE.U32 R20, R35, 0x2, R18.reuse ;  /* 0x0000000223147825 */ /* 0x101fe200078e0012 */
[----:B------:R-:W-:Y:S02]  /*0470*/  LOP3.LUT R32, R32, 0xffffff00, RZ, 0xc0, !PT ;  /* 0xffffff0020207812 */ /* 0x000fe400078ec0ff */
[----:B------:R-:W-:Y:S01]  /*0480*/  IADD3 R33, PT, PT, R28, 0x200, RZ ;  /* 0x000002001c217810 */ /* 0x000fe20007ffe0ff */
[----:B------:R-:W-:Y:S01]  /*0490*/  IMAD.WIDE.U32 R36, R31, 0x2, R18 ;  /* 0x000000021f247825 */ /* 0x000fe200078e0012 */
[----:B------:R0:W2:Y:S02]  /*04a0*/  LDG.E.U16 R34, desc[UR8][R20.64] ;  /* 0x0000000814227981 */ /* 0x0000a4000c1e1500 */
[----:B------:R-:W-:-:S03]  /*04b0*/  LOP3.LUT R33, R32, 0xff, R33, 0xf8, !PT ;  /* 0x000000ff20217812 */ /* 0x000fc600078ef821 */
[----:B------:R1:W3:Y:S01]  /*04c0*/  LDG.E.U16 R36, desc[UR8][R36.64] ;  /* 0x0000000824247981 */ /* 0x0002e2000c1e1500 */
[----:B0-----:R-:W-:-:S04]  /*04d0*/  IADD3 R20, PT, PT, R29, 0x300, RZ ;  /* 0x000003001d147810 */ /* 0x001fc80007ffe0ff */
[----:B------:R-:W-:Y:S01]  /*04e0*/  LOP3.LUT R32, R20, 0xffffff00, RZ, 0xc0, !PT ;  /* 0xffffff0014207812 */ /* 0x000fe200078ec0ff */
[----:B------:R-:W-:Y:S01]  /*04f0*/  IMAD.WIDE.U32 R20, R33, 0x2, R18 ;  /* 0x0000000221147825 */ /* 0x000fe200078e0012 */
[----:B-1----:R-:W-:-:S04]  /*0500*/  IADD3 R37, PT, PT, R28, 0x300, RZ ;  /* 0x000003001c257810 */ /* 0x002fc80007ffe0ff */
[----:B------:R-:W-:Y:S02]  /*0510*/  LOP3.LUT R37, R32, 0xff, R37, 0xf8, !PT ;  /* 0x000000ff20257812 */ /* 0x000fe400078ef825 */
[----:B------:R-:W4:Y:S01]  /*0520*/  LDG.E.U16 R32, desc[UR8][R20.64] ;  /* 0x0000000814207981 */ /* 0x000f22000c1e1500 */
[----:B------:R-:W-:Y:S02]  /*0530*/  LEA R30, R28, R27, 0x1 ;  /* 0x0000001b1c1e7211 */ /* 0x000fe400078e08ff */
[----:B------:R-:W-:-:S03]  /*0540*/  IMAD.WIDE.U32 R18, R37, 0x2, R18 ;  /* 0x0000000225127825 */ /* 0x000fc600078e0012 */
[----:B--2---:R0:W-:Y:S04]  /*0550*/  STS.U16 [R30+0x200], R34 ;  /* 0x000200221e007388 */ /* 0x0041e80000000400 */
[----:B0-----:R0:W2:Y:S02]  /*0560*/  LDG.E.U16 R34, desc[UR8][R18.64] ;  /* 0x0000000812227981 */ /* 0x0010a4000c1e1500 */
[----:B0-----:R-:W0:Y:S02]  /*0570*/  LDC.64 R18, c[0x0][0x390] ;  /* 0x0000e400ff127b82 */ /* 0x001e240000000a00 */
[----:B---3--:R-:W-:Y:S04]  /*0580*/  STS.U16 [R30], R36 ;  /* 0x000000241e007388 */ /* 0x008fe80000000400 */
[----:B----4-:R1:W-:Y:S01]  /*0590*/  STS.U16 [R30+0x400], R32 ;  /* 0x000400201e007388 */ /* 0x0103e20000000400 */
[----:B0-----:R-:W-:-:S04]  /*05a0*/  IMAD.WIDE.U32 R20, R31, 0x2, R18 ;  /* 0x000000021f147825 */ /* 0x001fc800078e0012 */
[--C-:B-1----:R-:W-:Y:S01]  /*05b0*/  IMAD.WIDE.U32 R32, R33, 0x2, R18.reuse ;  /* 0x0000000221207825 */ /* 0x102fe200078e0012 */
[----:B------:R0:W3:Y:S03]  /*05c0*/  LDG.E.U16 R31, desc[UR8][R20.64] ;  /* 0x00000008141f7981 */ /* 0x0000e6000c1e1500 */
[--C-:B------:R-:W-:Y:S02]  /*05d0*/  IMAD.WIDE.U32 R36, R37, 0x2, R18.reuse ;  /* 0x0000000225247825 */ /* 0x100fe400078e0012 */
[----:B------:R-:W4:Y:S04]  /*05e0*/  LDG.E.U16 R33, desc[UR8][R32.64] ;  /* 0x0000000820217981 */ /* 0x000f28000c1e1500 */
[----:B------:R-:W5:Y:S01]  /*05f0*/  LDG.E.U16 R37, desc[UR8][R36.64] ;  /* 0x0000000824257981 */ /* 0x000f62000c1e1500 */
[----:B0-----:R-:W-:-:S05]  /*0600*/  IMAD.WIDE.U32 R20, R35, 0x2, R18 ;  /* 0x0000000223147825 */ /* 0x001fca00078e0012 */
[----:B------:R-:W5:Y:S01]  /*0610*/  LDG.E.U16 R35, desc[UR8][R20.64] ;  /* 0x0000000814237981 */ /* 0x000f62000c1e1500 */
[----:B------:R-:W-:Y:S01]  /*0620*/  IMAD.SHL.U32 R18, R26, 0x100, RZ ;  /* 0x000001001a127824 */ /* 0x000fe200078e00ff */
[----:B------:R-:W-:-:S04]  /*0630*/  IADD3 R28, PT, PT, R28, 0x400, RZ ;  /* 0x000004001c1c7810 */ /* 0x000fc80007ffe0ff */
[----:B------:R-:W-:-:S04]  /*0640*/  IADD3 R19, PT, PT, R18, -0x300, RZ ;  /* 0xfffffd0012137810 */ /* 0x000fc80007ffe0ff */
[----:B------:R-:W-:Y:S02]  /*0650*/  ISETP.GE.AND P1, PT, R28, R19, PT ;  /* 0x000000131c00720c */ /* 0x000fe40003f26270 */
[----:B------:R-:W-:Y:S01]  /*0660*/  IADD3 R29, PT, PT, R29, 0x400, RZ ;  /* 0x000004001d1d7810 */ /* 0x000fe20007ffe0ff */
[----:B--2---:R0:W-:Y:S04]  /*0670*/  STS.U16 [R30+0x600], R34 ;  /* 0x000600221e007388 */ /* 0x0041e80000000400 */
[----:B---3--:R0:W-:Y:S04]  /*0680*/  STS.U16 [R30+0x4000], R31 ;  /* 0x0040001f1e007388 */ /* 0x0081e80000000400 */
[----:B----4-:R0:W-:Y:S04]  /*0690*/  STS.U16 [R30+0x4400], R33 ;  /* 0x004400211e007388 */ /* 0x0101e80000000400 */
[----:B-----5:R0:W-:Y:S04]  /*06a0*/  STS.U16 [R30+0x4600], R37 ;  /* 0x004600251e007388 */ /* 0x0201e80000000400 */
[----:B------:R0:W-:Y:S01]  /*06b0*/  STS.U16 [R30+0x4200], R35 ;  /* 0x004200231e007388 */ /* 0x0001e20000000400 */
[----:B------:R-:W-:Y:S05]  /*06c0*/  @!P1 BRA `(.L_x_5) ;  /* 0xfffffffc00449947 */ /* 0x000fea000383ffff */
.L_x_4:
[----:B------:R-:W-:Y:S05]  /*06d0*/  BSYNC.RECONVERGENT B0 ;  /* 0x0000000000007941 */ /* 0x000fea0003800200 */
.L_x_3:
[----:B------:R-:W-:Y:S01]  /*06e0*/  IMAD.SHL.U32 R27, R26, 0x100, RZ ;  /* 0x000001001a1b7824 */ /* 0x000fe200078e00ff */
[----:B------:R-:W-:Y:S04]  /*06f0*/  BSSY.RECONVERGENT B0, `(.L_x_6) ;  /* 0x000001f000007945 */ /* 0x000fe80003800200 */
[----:B------:R-:W-:-:S04]  /*0700*/  IADD3 R18, PT, PT, R27, -R28, RZ ;  /* 0x8000001c1b127210 */ /* 0x000fc80007ffe0ff */
[----:B------:R-:W-:-:S13]  /*0710*/  ISETP.GT.AND P1, PT, R18, 0x100, PT ;  /* 0x000001001200780c */ /* 0x000fda0003f24270 */
[----:B------:R-:W-:Y:S05]  /*0720*/  @!P1 BRA `(.L_x_7) ;  /* 0x00000000006c9947 */ /* 0x000fea0003800000 */
[----:B------:R-:W1:Y:S01]  /*0730*/  LDC.64 R20, c[0x0][0x388] ;  /* 0x0000e200ff147b82 */ /* 0x000e620000000a00 */
[C---:B0-----:R-:W-:Y:S02]  /*0740*/  IADD3 R30, PT, PT, R29.reuse, 0x100, RZ ;  /* 0x000001001d1e7810 */ /* 0x041fe40007ffe0ff */
[----:B------:R-:W-:Y:S02]  /*0750*/  LOP3.LUT R31, R29, 0xffffff00, RZ, 0xc0, !PT ;  /* 0xffffff001d1f7812 */ /* 0x000fe400078ec0ff */
[----:B------:R-:W-:Y:S02]  /*0760*/  LOP3.LUT R33, R30, 0xffffff00, RZ, 0xc0, !PT ;  /* 0xffffff001e217812 */ /* 0x000fe400078ec0ff */
[----:B------:R-:W-:Y:S01]  /*0770*/  IADD3 R30, PT, PT, R28, 0x100, RZ ;  /* 0x000001001c1e7810 */ /* 0x000fe20007ffe0ff */
[----:B------:R-:W0:Y:S01]  /*0780*/  LDC.64 R18, c[0x0][0x390] ;  /* 0x0000e400ff127b82 */ /* 0x000e220000000a00 */
[----:B------:R-:W-:Y:S02]  /*0790*/  LOP3.LUT R31, R31, 0xff, R28, 0xf8, !PT ;  /* 0x000000ff1f1f7812 */ /* 0x000fe400078ef81c */
[----:B------:R-:W-:-:S03]  /*07a0*/  LOP3.LUT R35, R33, 0xff, R30, 0xf8, !PT ;  /* 0x000000ff21237812 */ /* 0x000fc600078ef81e */
[----:B-1----:R-:W-:-:S04]  /*07b0*/  IMAD.WIDE.U32 R32, R31, 0x2, R20 ;  /* 0x000000021f207825 */ /* 0x002fc800078e0014 */
[----:B------:R-:W-:Y:S02]  /*07c0*/  IMAD.WIDE.U32 R20, R35, 0x2, R20 ;  /* 0x0000000223147825 */ /* 0x000fe400078e0014 */
[----:B------:R-:W2:Y:S02]  /*07d0*/  LDG.E.U16 R33, desc[UR8][R32.64] ;  /* 0x0000000820217981 */ /* 0x000ea4000c1e1500 */
[--C-:B0-----:R-:W-:Y:S02]  /*07e0*/  IMAD.WIDE.U32 R30, R31, 0x2, R18.reuse ;  /* 0x000000021f1e7825 */ /* 0x101fe400078e0012 */
[----:B------:R-:W3:Y:S02]  /*07f0*/  LDG.E.U16 R21, desc[UR8][R20.64] ;  /* 0x0000000814157981 */ /* 0x000ee4000c1e1500 */
[----:B------:R-:W-:Y:S02]  /*0800*/  IMAD.WIDE.U32 R18, R35, 0x2, R18 ;  /* 0x0000000223127825 */ /* 0x000fe400078e0012 */
[----:B------:R-:W4:Y:S04]  /*0810*/  LDG.E.U16 R31, desc[UR8][R30.64] ;  /* 0x000000081e1f7981 */ /* 0x000f28000c1e1500 */
[----:B------:R-:W5:Y:S01]  /*0820*/  LDG.E.U16 R19, desc[UR8][R18.64] ;  /* 0x0000000812137981 */ /* 0x000f62000c1e1500 */
[----:B------:R-:W0:Y:S01]  /*0830*/  S2UR UR6, SR_CgaCtaId ;  /* 0x00000000000679c3 */ /* 0x000e220000008800 */
[----:B------:R-:W-:-:S02]  /*0840*/  UMOV UR5, 0x400 ;  /* 0x0000040000057882 */ /* 0x000fc40000000000 */
[----:B0-----:R-:W-:-:S06]  /*0850*/  ULEA UR5, UR6, UR5, 0x18 ;  /* 0x0000000506057291 */ /* 0x001fcc000f8ec0ff */
[C---:B------:R-:W-:Y:S01]  /*0860*/  LEA R34, R28.reuse, UR5, 0x1 ;  /* 0x000000051c227c11 */ /* 0x040fe2000f8e08ff */
[----:B------:R-:W-:Y:S01]  /*0870*/  VIADD R29, R29, 0x200 ;  /* 0x000002001d1d7836 */ /* 0x000fe20000000000 */
[----:B------:R-:W-:Y:S02]  /*0880*/  PLOP3.LUT P0, PT, PT, PT, PT, 0x8, 0x80 ;  /* 0x000000000080781c */ /* 0x000fe40003f0e170 */
[----:B------:R-:W-:Y:S01]  /*0890*/  IADD3 R28, PT, PT, R28, 0x200, RZ ;  /* 0x000002001c1c7810 */ /* 0x000fe20007ffe0ff */
[----:B--2---:R1:W-:Y:S04]  /*08a0*/  STS.U16 [R34], R33 ;  /* 0x0000002122007388 */ /* 0x0043e80000000400 */
[----:B---3--:R1:W-:Y:S04]  /*08b0*/  STS.U16 [R34+0x200], R21 ;  /* 0x0002001522007388 */ /* 0x0083e80000000400 */
[----:B----4-:R1:W-:Y:S04]  /*08c0*/  STS.U16 [R34+0x4000], R31 ;  /* 0x0040001f22007388 */ /* 0x0103e80000000400 */
[----:B-----5:R1:W-:Y:S02]  /*08d0*/  STS.U16 [R34+0x4200], R19 ;  /* 0x0042001322007388 */ /* 0x0203e40000000400 */
.L_x_7:
[----:B------:R-:W-:Y:S05]  /*08e0*/  BSYNC.RECONVERGENT B0 ;  /* 0x0000000000007941 */ /* 0x000fea0003800200 */
.L_x_6:
[----:B------:R-:W-:-:S13]  /*08f0*/  ISETP.LT.OR P0, PT, R28, R27, P0 ;  /* 0x0000001b1c00720c */ /* 0x000fda0000701670 */
[----:B------:R-:W-:Y:S05]  /*0900*/  @!P0 BRA `(.L_x_2) ;  /* 0x0000000000388947 */ /* 0x000fea0003800000 */
[----:B-1----:R-:W1:Y:S01]  /*0910*/  LDC.64 R20, c[0x0][0x388] ;  /* 0x0000e200ff147b82 */ /* 0x002e620000000a00 */
[----:B------:R-:W-:-:S04]  /*0920*/  LOP3.LUT R29, R29, 0xffffff00, RZ, 0xc0, !PT ;  /* 0xffffff001d1d7812 */ /* 0x000fc800078ec0ff */
[----:B------:R-:W-:-:S03]  /*0930*/  LOP3.LUT R29, R29, 0xff, R28, 0xf8, !PT ;  /* 0x000000ff1d1d7812 */ /* 0x000fc600078ef81c */
[----:B------:R-:W2:Y:S02]  /*0940*/  LDC.64 R18, c[0x0][0x390] ;  /* 0x0000e400ff127b82 */ /* 0x000ea40000000a00 */
[----:B-1----:R-:W-:-:S06]  /*0950*/  IMAD.WIDE.U32 R20, R29, 0x2, R20 ;  /* 0x000000021d147825 */ /* 0x002fcc00078e0014 */
[----:B------:R-:W3:Y:S01]  /*0960*/  LDG.E.U16 R21, desc[UR8][R20.64] ;  /* 0x0000000814157981 */ /* 0x000ee2000c1e1500 */
[----:B--2---:R-:W-:-:S06]  /*0970*/  IMAD.WIDE.U32 R18, R29, 0x2, R18 ;  /* 0x000000021d127825 */ /* 0x004fcc00078e0012 */
[----:B------:R-:W2:Y:S01]  /*0980*/  LDG.E.U16 R19, desc[UR8][R18.64] ;  /* 0x0000000812137981 */ /* 0x000ea2000c1e1500 */
[----:B------:R-:W1:Y:S01]  /*0990*/  S2UR UR6, SR_CgaCtaId ;  /* 0x00000000000679c3 */ /* 0x000e620000008800 */
[----:B------:R-:W-:Y:S02]  /*09a0*/  UMOV UR5, 0x400 ;  /* 0x0000040000057882 */ /* 0x000fe40000000000 */
[----:B-1----:R-:W-:-:S06]  /*09b0*/  ULEA UR5, UR6, UR5, 0x18 ;  /* 0x0000000506057291 */ /* 0x002fcc000f8ec0ff */
[----:B------:R-:W-:-:S05]  /*09c0*/  LEA R28, R28, UR5, 0x1 ;  /* 0x000000051c1c7c11 */ /* 0x000fca000f8e08ff */
[----:B---3--:R3:W-:Y:S04]  /*09d0*/  STS.U16 [R28], R21 ;  /* 0x000000151c007388 */ /* 0x0087e80000000400 */
[----:B--2---:R3:W-:Y:S02]  /*09e0*/  STS.U16 [R28+0x4000], R19 ;  /* 0x004000131c007388 */ /* 0x0047e40000000400 */
.L_x_2:
[----:B------:R-:W2:Y:S01]  /*09f0*/  S2R R18, SR_TID.X ;  /* 0x0000000000127919 */ /* 0x000ea20000002100 */
[----:B------:R-:W-:Y:S01]  /*0a00*/  IADD3 R32, PT, PT, R25, -UR4, RZ ;  /* 0x8000000419207c10 */ /* 0x000fe2000fffe0ff */
[----:B------:R-:W-:Y:S05]  /*0a10*/  WARPSYNC.ALL ;  /* 0x0000000000007948 */ /* 0x000fea0003800000 */
[----:B------:R-:W-:Y:S01]  /*0a20*/  BAR.SYNC.DEFER_BLOCKING 0x0 ;  /* 0x0000000000007b1d */ /* 0x000fe20000010000 */
[----:B------:R-:W-:Y:S02]  /*0a30*/  ISETP.GE.AND P0, PT, R32, 0x1, PT ;  /* 0x000000012000780c */ /* 0x000fe40003f06270 */
[----:B------:R-:W-:-:S11]  /*0a40*/  MOV R20, 0xff800000 ;  /* 0xff80000000147802 */ /* 0x000fd60000000f00 */
[----:B------:R-:W-:Y:S05]  /*0a50*/  @!P0 BRA `(.L_x_8) ;  /* 0x0000000000e08947 */ /* 0x000fea0003800000 */
[----:B------:R-:W4:Y:S01]  /*0a60*/  S2UR UR6, SR_CgaCtaId ;  /* 0x00000000000679c3 */ /* 0x000f220000008800 */
[----:B-1-3--:R-:W-:Y:S01]  /*0a70*/  HFMA2 R19, -RZ, RZ, 0, 0 ;  /* 0x00000000ff137431 */ /* 0x00afe200000001ff */
[----:B------:R-:W-:Y:S01]  /*0a80*/  BSSY B0, `(.L_x_8) ;  /* 0x0000035000007945 */ /* 0x000fe20003800000 */
[----:B--2---:R-:W-:Y:S01]  /*0a90*/  ISETP.NE.AND P0, PT, R18, RZ, PT ;  /* 0x000000ff1200720c */ /* 0x004fe20003f05270 */
[----:B------:R-:W-:Y:S01]  /*0aa0*/  IMAD.MOV.U32 R20, RZ, RZ, -0x800000 ;  /* 0xff800000ff147424 */ /* 0x000fe200078e00ff */
[----:B------:R-:W-:Y:S01]  /*0ab0*/  UMOV UR5, 0x400 ;  /* 0x0000040000057882 */ /* 0x000fe20000000000 */
[----:B------:R-:W1:Y:S02]  /*0ac0*/  LDCU UR10, c[0x0][0x3a8] ;  /* 0x00007500ff0a77ac */ /* 0x000e640008000800 */
[----:B-1--4-:R-:W-:-:S12]  /*0ad0*/  ULEA UR7, UR6, UR5, 0x18 ;  /* 0x0000000506077291 */ /* 0x012fd8000f8ec0ff */
.L_x_10:
[----:B------:R-:W-:Y:S01]  /*0ae0*/  LEA R21, R19, R18, 0x8 ;  /* 0x0000001213157211 */ /* 0x000fe200078e40ff */
[----:B------:R-:W-:-:S03]  /*0af0*/  UMOV UR5, 0xffffffff ;  /* 0xffffffff00057882 */ /* 0x000fc60000000000 */
[----:B0-----:R-:W-:-:S05]  /*0b00*/  LEA R33, R21, UR7, 0x1 ;  /* 0x0000000715217c11 */ /* 0x001fca000f8e08ff */
[----:B------:R-:W0:Y:S04]  /*0b10*/  LDS.U16 R34, [R33] ;  /* 0x0000000021227984 */ /* 0x000e280000000400 */
[----:B------:R-:W1:Y:S04]  /*0b20*/  LDS.U16 R36, [R33+0x40] ;  /* 0x0000400021247984 */ /* 0x000e680000000400 */
[----:B------:R-:W2:Y:S04]  /*0b30*/  LDS.U16 R30, [R33+0x80] ;  /* 0x00008000211e7984 */ /* 0x000ea80000000400 */
[----:B------:R-:W3:Y:S04]  /*0b40*/  LDS.U16 R29, [R33+0xc0] ;  /* 0x0000c000211d7984 */ /* 0x000ee80000000400 */
[----:B------:R-:W4:Y:S04]  /*0b50*/  LDS.U16 R27, [R33+0x100] ;  /* 0x00010000211b7984 */ /* 0x000f280000000400 */
[----:B------:R-:W5:Y:S04]  /*0b60*/  LDS.U16 R28, [R33+0x140] ;  /* 0x00014000211c7984 */ /* 0x000f680000000400 */
[----:B------:R-:W5:Y:S04]  /*0b70*/  LDS.U16 R21, [R33+0x180] ;  /* 0x0001800021157984 */ /* 0x000f680000000400 */
[----:B------:R-:W5:Y:S01]  /*0b80*/  LDS.U16 R31, [R33+0x1c0] ;  /* 0x0001c000211f7984 */ /* 0x000f620000000400 */
[----:B0-----:R-:W-:-:S02]  /*0b90*/  HADD2.F32 R35, -RZ, R34.H0_H0 ;  /* 0x20000022ff237230 */ /* 0x001fc40000004100 */
[----:B-1----:R-:W-:-:S03]  /*0ba0*/  HADD2.F32 R36, -RZ, R36.H0_H0 ;  /* 0x20000024ff247230 */ /* 0x002fc60000004100 */
[----:B------:R-:W-:Y:S01]  /*0bb0*/  FFMA R35, R0, R35, RZ ;  /* 0x0000002300237223 */ /* 0x000fe200000000ff */
[----:B--2---:R-:W-:-:S03]  /*0bc0*/  HADD2.F32 R30, -RZ, R30.H0_H0 ;  /* 0x2000001eff1e7230 */ /* 0x004fc60000004100 */
[----:B------:R-:W-:Y:S01]  /*0bd0*/  FFMA R36, R14, R36, R35 ;  /* 0x000000240e247223 */ /* 0x000fe20000000023 */
[----:B---3--:R-:W-:-:S03]  /*0be0*/  HADD2.F32 R29, -RZ, R29.H0_H0 ;  /* 0x2000001dff1d7230 */ /* 0x008fc60000004100 */
[----:B------:R-:W-:Y:S01]  /*0bf0*/  FFMA R35, R15, R30, R36 ;  /* 0x0000001e0f237223 */ /* 0x000fe20000000024 */
[----:B----4-:R-:W-:-:S03]  /*0c00*/  HADD2.F32 R27, -RZ, R27.H0_H0 ;  /* 0x2000001bff1b7230 */ /* 0x010fc60000004100 */
[----:B------:R-:W-:Y:S01]  /*0c10*/  FFMA R30, R16, R29, R35 ;  /* 0x0000001d101e7223 */ /* 0x000fe20000000023 */
[----:B------:R-:W-:Y:S01]  /*0c20*/  MOV R29, R20 ;  /* 0x00000014001d7202 */ /* 0x000fe20000000f00 */
[----:B-----5:R-:W-:Y:S02]  /*0c30*/  HADD2.F32 R28, -RZ, R28.H0_H0 ;  /* 0x2000001cff1c7230 */ /* 0x020fe40000004100 */
[----:B------:R-:W-:Y:S01]  /*0c40*/  FFMA R27, R17, R27, R30 ;  /* 0x0000001b111b7223 */ /* 0x000fe2000000001e */
[----:B------:R-:W-:-:S03]  /*0c50*/  HADD2.F32 R21, -RZ, R21.H0_H0 ;  /* 0x20000015ff157230 */ /* 0x000fc60000004100 */
[----:B------:R-:W-:Y:S01]  /*0c60*/  FFMA R28, R22, R28, R27 ;  /* 0x0000001c161c7223 */ /* 0x000fe2000000001b */
[----:B------:R-:W-:-:S03]  /*0c70*/  HADD2.F32 R31, -RZ, R31.H0_H0 ;  /* 0x2000001fff1f7230 */ /* 0x000fc60000004100 */
[----:B------:R-:W-:-:S04]  /*0c80*/  FFMA R21, R23, R21, R28 ;  /* 0x0000001517157223 */ /* 0x000fc8000000001c */
[----:B------:R-:W-:Y:S01]  /*0c90*/  FFMA R20, R24, R31, R21 ;  /* 0x0000001f18147223 */ /* 0x000fe20000000015 */
[----:B------:R-:W-:Y:S06]  /*0ca0*/  BRA.DIV UR5, `(.L_x_9) ;  /* 0x0000000a05e87947 */ /* 0x000fec000b800000 */
[----:B------:R-:W0:Y:S02]  /*0cb0*/  SHFL.DOWN PT, R34, R20, 0x10, 0x1f ;  /* 0x0a001f0014227f89 */ /* 0x000e2400000e0000 */
[----:B0-----:R-:W-:-:S05]  /*0cc0*/  FADD R20, R20, R34 ;  /* 0x0000002214147221 */ /* 0x001fca0000000000 */
[----:B------:R-:W0:Y:S02]  /*0cd0*/  SHFL.DOWN PT, R34, R20, 0x8, 0x1f ;  /* 0x09001f0014227f89 */ /* 0x000e2400000e0000 */
[----:B0-----:R-:W-:-:S05]  /*0ce0*/  FADD R30, R20, R34 ;  /* 0x00000022141e7221 */ /* 0x001fca0000000000 */
[----:B------:R-:W0:Y:S02]  /*0cf0*/  SHFL.DOWN PT, R34, R30, 0x4, 0x1f ;  /* 0x08801f001e227f89 */ /* 0x000e2400000e0000 */
[----:B0-----:R-:W-:-:S05]  /*0d00*/  FADD R31, R30, R34 ;  /* 0x000000221e1f7221 */ /* 0x001fca0000000000 */
[----:B------:R-:W0:Y:S02]  /*0d10*/  SHFL.DOWN PT, R34, R31, 0x2, 0x1f ;  /* 0x08401f001f227f89 */ /* 0x000e2400000e0000 */
[----:B0-----:R-:W-:-:S05]  /*0d20*/  FADD R33, R31, R34 ;  /* 0x000000221f217221 */ /* 0x001fca0000000000 */
[----:B------:R0:W1:Y:S02]  /*0d30*/  SHFL.DOWN PT, R34, R33, 0x1, 0x1f ;  /* 0x08201f0021227f89 */ /* 0x00006400000e0000 */
.L_x_26:
[----:B------:R-:W-:Y:S02]  /*0d40*/  VIADD R19, R19, 0x1 ;  /* 0x0000000113137836 */ /* 0x000fe40000000000 */
[----:B-1----:R-:W-:-:S03]  /*0d50*/  FADD R34, R33, R34 ;  /* 0x0000002221227221 */ /* 0x002fc60000000000 */
[C---:B------:R-:W-:Y:S01]  /*0d60*/  IADD3 R21, PT, PT, R19.reuse, UR4, RZ ;  /* 0x0000000413157c10 */ /* 0x040fe2000fffe0ff */
[----:B------:R-:W-:Y:S01]  /*0d70*/  FMUL R34, R34, UR10 ;  /* 0x0000000a22227c20 */ /* 0x000fe20008400000 */
[----:B------:R-:W-:Y:S02]  /*0d80*/  ISETP.GE.AND P1, PT, R19, R26, PT ;  /* 0x0000001a1300720c */ /* 0x000fe40003f26270 */
[----:B------:R-:W-:Y:S02]  /*0d90*/  ISETP.LE.U32.AND P2, PT, R21, R2, PT ;  /* 0x000000021500720c */ /* 0x000fe40003f43070 */
[----:B------:R-:W-:-:S04]  /*0da0*/  @!P0 FMNMX R29, R34, R29, !PT ;  /* 0x0000001d221d8209 */ /* 0x000fc80007800000 */
[----:B------:R-:W-:-:S07]  /*0db0*/  MOV R20, R29 ;  /* 0x0000001d00147202 */ /* 0x000fce0000000f00 */
[----:B------:R-:W-:Y:S05]  /*0dc0*/  @!P1 BRA P2, `(.L_x_10) ;  /* 0xfffffffc00449947 */ /* 0x000fea000103ffff */
[----:B------:R-:W-:Y:S05]  /*0dd0*/  BSYNC B0 ;  /* 0x0000000000007941 */ /* 0x000fea0003800000 */
.L_x_8:
[----:B------:R-:W-:Y:S01]  /*0de0*/  UMOV UR5, 0xffffffff ;  /* 0xffffffff00057882 */ /* 0x000fe20000000000 */
[----:B------:R-:W-:Y:S02]  /*0df0*/  ISETP.GE.AND P0, PT, R32, 0x1, PT ;  /* 0x000000012000780c */ /* 0x000fe40003f06270 */
[----:B------:R-:W-:Y:S11]  /*0e00*/  BRA.DIV UR5, `(.L_x_11) ;  /* 0x0000000e05187947 */ /* 0x000ff6000b800000 */
[----:B0-----:R0:W4:Y:S02]  /*0e10*/  SHFL.IDX PT, R30, R20, RZ, 0x1f ;  /* 0x00001fff141e7589 */ /* 0x00112400000e0000 */
.L_x_29:
[----:B-1-3--:R-:W-:Y:S01]  /*0e20*/  HFMA2 R19, -RZ, RZ, 0.96630859375, -0.0022525787353515625 ;  /* 0x3bbb989dff137431 */ /* 0x00afe200000001ff */
[----:B----4-:R-:W-:Y:S01]  /*0e30*/  FMNMX R30, R30, R11, !PT ;  /* 0x0000000b1e1e7209 */ /* 0x010fe20007800000 */
[----:B------:R-:W-:-:S04]  /*0e40*/  HFMA2 R33, -RZ, RZ, 0, 0 ;  /* 0x00000000ff217431 */ /* 0x000fc800000001ff */
[----:B0-----:R-:W-:Y:S01]  /*0e50*/  FADD R20, -R30, R11 ;  /* 0x0000000b1e147221 */ /* 0x001fe20000000100 */
[----:B------:R-:W-:-:S03]  /*0e60*/  MOV R11, 0x437c0000 ;  /* 0x437c0000000b7802 */ /* 0x000fc60000000f00 */
[----:B------:R-:W-:-:S04]  /*0e70*/  FFMA.SAT R28, R20, R19, 0.5 ;  /* 0x3f000000141c7423 */ /* 0x000fc80000002013 */
[----:B------:R-:W-:-:S04]  /*0e80*/  FFMA.RM R28, R28, R11, 12582913 ;  /* 0x4b4000011c1c7423 */ /* 0x000fc8000000400b */
[C---:B------:R-:W-:Y:S01]  /*0e90*/  FADD R21, R28.reuse, -12583039 ;  /* 0xcb40007f1c157421 */ /* 0x040fe20000000000 */
[----:B------:R-:W-:-:S03]  /*0ea0*/  IMAD.SHL.U32 R28, R28, 0x800000, RZ ;  /* 0x008000001c1c7824 */ /* 0x000fc600078e00ff */
[----:B------:R-:W-:-:S04]  /*0eb0*/  FFMA R21, R20, 1.4426950216293334961, -R21 ;  /* 0x3fb8aa3b14157823 */ /* 0x000fc80000000815 */
[----:B------:R-:W-:-:S06]  /*0ec0*/  FFMA R21, R20, 1.925963033500011079e-08, R21 ;  /* 0x32a5706014157823 */ /* 0x000fcc0000000015 */
[----:B------:R-:W0:Y:S02]  /*0ed0*/  MUFU.EX2 R21, R21 ;  /* 0x0000001500157308 */ /* 0x000e240000000800 */
[----:B0-----:R-:W-:-:S04]  /*0ee0*/  FMUL R28, R28, R21 ;  /* 0x000000151c1c7220 */ /* 0x001fc80000400000 */
[-C--:B------:R-:W-:Y:S01]  /*0ef0*/  FMUL R13, R13, R28.reuse ;  /* 0x0000001c0d0d7220 */ /* 0x080fe20000400000 */
[-C--:B------:R-:W-:Y:S01]  /*0f00*/  FMUL R9, R9, R28.reuse ;  /* 0x0000001c09097220 */ /* 0x080fe20000400000 */
[-C--:B------:R-:W-:Y:S01]  /*0f10*/  FMUL R8, R8, R28.reuse ;  /* 0x0000001c08087220 */ /* 0x080fe20000400000 */
[-C--:B------:R-:W-:Y:S01]  /*0f20*/  FMUL R7, R7, R28.reuse ;  /* 0x0000001c07077220 */ /* 0x080fe20000400000 */
[-C--:B------:R-:W-:Y:S01]  /*0f30*/  FMUL R6, R6, R28.reuse ;  /* 0x0000001c06067220 */ /* 0x080fe20000400000 */
[-C--:B------:R-:W-:Y:S01]  /*0f40*/  FMUL R5, R5, R28.reuse ;  /* 0x0000001c05057220 */ /* 0x080fe20000400000 */
[-C--:B------:R-:W-:Y:S01]  /*0f50*/  FMUL R4, R4, R28.reuse ;  /* 0x0000001c04047220 */ /* 0x080fe20000400000 */
[-C--:B------:R-:W-:Y:S01]  /*0f60*/  FMUL R3, R3, R28.reuse ;  /* 0x0000001c03037220 */ /* 0x080fe20000400000 */
[----:B------:R-:W-:Y:S01]  /*0f70*/  FMUL R12, R12, R28 ;  /* 0x0000001c0c0c7220 */ /* 0x000fe20000400000 */
[----:B------:R-:W-:Y:S06]  /*0f80*/  @!P0 BRA `(.L_x_12) ;  /* 0x00000004005c8947 */ /* 0x000fec0003800000 */
[----:B------:R-:W0:Y:S01]  /*0f90*/  S2R R20, SR_CgaCtaId ;  /* 0x0000000000147919 */ /* 0x000e220000008800 */
[----:B------:R-:W-:Y:S01]  /*0fa0*/  MOV R29, 0x400 ;  /* 0x00000400001d7802 */ /* 0x000fe20000000f00 */
[----:B------:R-:W-:Y:S01]  /*0fb0*/  BSSY B0, `(.L_x_12) ;  /* 0x0000054000007945 */ /* 0x000fe20003800000 */
[----:B--2---:R-:W-:Y:S02]  /*0fc0*/  ISETP.NE.AND P0, PT, R18, RZ, PT ;  /* 0x000000ff1200720c */ /* 0x004fe40003f05270 */
[----:B------:R-:W-:Y:S02]  /*0fd0*/  MOV R33, RZ ;  /* 0x000000ff00217202 */ /* 0x000fe40000000f00 */
[----:B------:R-:W-:Y:S02]  /*0fe0*/  MOV R31, RZ ;  /* 0x000000ff001f7202 */ /* 0x000fe40000000f00 */
[----:B0-----:R-:W-:-:S07]  /*0ff0*/  LEA R29, R20, R29, 0x18 ;  /* 0x0000001d141d7211 */ /* 0x001fce00078ec0ff */
.L_x_14:
[----:B------:R-:W-:Y:S01]  /*1000*/  LEA R32, R31, R18, 0x8 ;  /* 0x000000121f207211 */ /* 0x000fe200078e40ff */
[----:B------:R-:W-:-:S04]  /*1010*/  UMOV UR5, 0xffffffff ;  /* 0xffffffff00057882 */ /* 0x000fc80000000000 */
[----:B------:R-:W-:-:S05]  /*1020*/  IMAD R32, R32, 0x2, R29 ;  /* 0x0000000220207824 */ /* 0x000fca00078e021d */
[----:B------:R-:W0:Y:S04]  /*1030*/  LDS.U16 R21, [R32] ;  /* 0x0000000020157984 */ /* 0x000e280000000400 */
[----:B------:R-:W1:Y:S04]  /*1040*/  LDS.U16 R27, [R32+0x40] ;  /* 0x00004000201b7984 */ /* 0x000e680000000400 */
[----:B------:R-:W2:Y:S04]  /*1050*/  LDS.U16 R34, [R32+0x80] ;  /* 0x0000800020227984 */ /* 0x000ea80000000400 */
[----:B------:R-:W3:Y:S01]  /*1060*/  LDS.U16 R20, [R32+0xc0] ;  /* 0x0000c00020147984 */ /* 0x000ee20000000400 */
[----:B0-----:R-:W-:-:S02]  /*1070*/  HADD2.F32 R21, -RZ, R21.H0_H0 ;  /* 0x20000015ff157230 */ /* 0x001fc40000004100 */
[----:B-1----:R-:W-:-:S03]  /*1080*/  HADD2.F32 R27, -RZ, R27.H0_H0 ;  /* 0x2000001bff1b7230 */ /* 0x002fc60000004100 */
[----:B------:R-:W-:Y:S01]  /*1090*/  FFMA R21, R0, R21, RZ ;  /* 0x0000001500157223 */ /* 0x000fe200000000ff */
[----:B--2---:R-:W-:-:S03]  /*10a0*/  HADD2.F32 R34, -RZ, R34.H0_H0 ;  /* 0x20000022ff227230 */ /* 0x004fc60000004100 */
[----:B------:R-:W-:Y:S02]  /*10b0*/  FFMA R28, R14, R27, R21 ;  /* 0x0000001b0e1c7223 */ /* 0x000fe40000000015 */
[----:B------:R-:W0:Y:S02]  /*10c0*/  LDS.U16 R21, [R32+0x100] ;  /* 0x0001000020157984 */ /* 0x000e240000000400 */
[----:B------:R-:W-:Y:S01]  /*10d0*/  FFMA R35, R15, R34, R28 ;  /* 0x000000220f237223 */ /* 0x000fe2000000001c */
[----:B---3--:R-:W-:Y:S01]  /*10e0*/  HADD2.F32 R28, -RZ, R20.H0_H0 ;  /* 0x20000014ff1c7230 */ /* 0x008fe20000004100 */
[----:B------:R-:W1:Y:S04]  /*10f0*/  LDS.U16 R27, [R32+0x140] ;  /* 0x00014000201b7984 */ /* 0x000e680000000400 */
[----:B------:R-:W2:Y:S01]  /*1100*/  LDS.U16 R20, [R32+0x180] ;  /* 0x0001800020147984 */ /* 0x000ea20000000400 */
[----:B------:R-:W-:-:S03]  /*1110*/  FFMA R34, R16, R28, R35 ;  /* 0x0000001c10227223 */ /* 0x000fc60000000023 */
[----:B------:R-:W3:Y:S01]  /*1120*/  LDS.U16 R28, [R32+0x1c0] ;  /* 0x0001c000201c7984 */ /* 0x000ee20000000400 */
[----:B0-----:R-:W-:Y:S02]  /*1130*/  HADD2.F32 R21, -RZ, R21.H0_H0 ;  /* 0x20000015ff157230 */ /* 0x001fe40000004100 */
[----:B-1----:R-:W-:-:S03]  /*1140*/  HADD2.F32 R27, -RZ, R27.H0_H0 ;  /* 0x2000001bff1b7230 */ /* 0x002fc60000004100 */
[----:B------:R-:W-:Y:S01]  /*1150*/  FFMA R21, R17, R21, R34 ;  /* 0x0000001511157223 */ /* 0x000fe20000000022 */
[----:B--2---:R-:W-:-:S03]  /*1160*/  HADD2.F32 R20, -RZ, R20.H0_H0 ;  /* 0x20000014ff147230 */ /* 0x004fc60000004100 */
[----:B------:R-:W-:Y:S01]  /*1170*/  FFMA R34, R22, R27, R21 ;  /* 0x0000001b16227223 */ /* 0x000fe20000000015 */
[----:B---3--:R-:W-:-:S03]  /*1180*/  HADD2.F32 R28, -RZ, R28.H0_H0 ;  /* 0x2000001cff1c7230 */ /* 0x008fc60000004100 */
        /* <DEDUP_REMOVED lines=11> */
[----:B------:R-:W0:Y:S02]  /*1240*/  SHFL.DOWN PT, R34, R37, 0x1, 0x1f ;  /* 0x08201f0025227f89 */ /* 0x000e2400000e0000 */
[----:B0-----:R-:W-:-:S06]  /*1250*/  FADD R34, R37, R34 ;  /* 0x0000002225227221 */ /* 0x001fcc0000000000 */
[----:B------:R-:W0:Y:S02]  /*1260*/  SHFL.IDX PT, R34, R34, RZ, 0x1f ;  /* 0x00001fff22227589 */ /* 0x000e2400000e0000 */
.L_x_37:
[----:B------:R-:W0:Y:S01]  /*1270*/  LDCU UR5, c[0x0][0x3a8] ;  /* 0x00007500ff0577ac */ /* 0x000e220008000800 */
[----:B------:R-:W1:Y:S01]  /*1280*/  LDS.U16 R28, [R32+0x4080] ;  /* 0x00408000201c7984 */ /* 0x000e620000000400 */
[----:B------:R-:W-:-:S04]  /*1290*/  IADD3 R31, PT, PT, R31, 0x1, RZ ;  /* 0x000000011f1f7810 */ /* 0x000fc80007ffe0ff */
[C---:B------:R-:W-:Y:S02]  /*12a0*/  IADD3 R37, PT, PT, R31.reuse, UR4, RZ ;  /* 0x000000041f257c10 */ /* 0x040fe4000fffe0ff */
[----:B------:R-:W-:Y:S02]  /*12b0*/  ISETP.GE.AND P1, PT, R31, R26, PT ;  /* 0x0000001a1f00720c */ /* 0x000fe40003f26270 */
[----:B------:R-:W-:Y:S01]  /*12c0*/  ISETP.LE.U32.AND P2, PT, R37, R2, PT ;  /* 0x000000022500720c */ /* 0x000fe20003f43070 */
[----:B0-----:R-:W-:-:S04]  /*12d0*/  FFMA R34, R34, UR5, -R30 ;  /* 0x0000000522227c23 */ /* 0x001fc8000800081e */
[----:B------:R-:W-:-:S04]  /*12e0*/  FFMA.SAT R20, R34, R19, 0.5 ;  /* 0x3f00000022147423 */ /* 0x000fc80000002013 */
[----:B------:R-:W-:Y:S02]  /*12f0*/  FFMA.RM R21, R20, R11, 12582913 ;  /* 0x4b40000114157423 */ /* 0x000fe4000000400b */
[----:B------:R-:W0:Y:S02]  /*1300*/  LDS.U16 R20, [R32+0x4000] ;  /* 0x0040000020147984 */ /* 0x000e240000000400 */
[C---:B------:R-:W-:Y:S01]  /*1310*/  FADD R27, R21.reuse, -12583039 ;  /* 0xcb40007f151b7421 */ /* 0x040fe20000000000 */
[----:B------:R-:W-:-:S03]  /*1320*/  SHF.L.U32 R21, R21, 0x17, RZ ;  /* 0x0000001715157819 */ /* 0x000fc600000006ff */
[----:B------:R-:W-:-:S04]  /*1330*/  FFMA R27, R34, 1.4426950216293334961, -R27 ;  /* 0x3fb8aa3b221b7823 */ /* 0x000fc8000000081b */
[----:B------:R-:W-:Y:S02]  /*1340*/  FFMA R35, R34, 1.925963033500011079e-08, R27 ;  /* 0x32a5706022237823 */ /* 0x000fe4000000001b */
[----:B------:R-:W2:Y:S01]  /*1350*/  LDS.U16 R27, [R32+0x4040] ;  /* 0x00404000201b7984 */ /* 0x000ea20000000400 */
[----:B-1----:R-:W-:Y:S01]  /*1360*/  HADD2.F32 R28, -RZ, R28.H0_H0 ;  /* 0x2000001cff1c7230 */ /* 0x002fe20000004100 */
[----:B------:R1:W3:Y:S02]  /*1370*/  MUFU.EX2 R34, R35 ;  /* 0x0000002300227308 */ /* 0x0002e40000000800 */
[----:B-1----:R-:W1:Y:S01]  /*1380*/  LDS.U16 R35, [R32+0x4140] ;  /* 0x0041400020237984 */ /* 0x002e620000000400 */
[----:B---3--:R-:W-:-:S04]  /*1390*/  FMUL R21, R21, R34 ;  /* 0x0000002215157220 */ /* 0x008fc80000400000 */
[C---:B------:R-:W-:Y:S01]  /*13a0*/  FFMA R7, R21.reuse, R28, R7 ;  /* 0x0000001c15077223 */ /* 0x040fe20000000007 */
[----:B------:R-:W-:Y:S01]  /*13b0*/  @!P0 FADD R33, R21, R33 ;  /* 0x0000002115218221 */ /* 0x000fe20000000000 */
[----:B------:R-:W-:Y:S01]  /*13c0*/  LDS.U16 R28, [R32+0x41c0] ;  /* 0x0041c000201c7984 */ /* 0x000fe20000000400 */
[----:B0-----:R-:W-:-:S03]  /*13d0*/  HADD2.F32 R34, -RZ, R20.H0_H0 ;  /* 0x20000014ff227230 */ /* 0x001fc60000004100 */
[----:B------:R-:W0:Y:S02]  /*13e0*/  LDS.U16 R20, [R32+0x40c0] ;  /* 0x0040c00020147984 */ /* 0x000e240000000400 */
[----:B------:R-:W-:Y:S02]  /*13f0*/  FFMA R9, R21, R34, R9 ;  /* 0x0000002215097223 */ /* 0x000fe40000000009 */
[----:B------:R-:W3:Y:S01]  /*1400*/  LDS.U16 R34, [R32+0x4100] ;  /* 0x0041000020227984 */ /* 0x000ee20000000400 */
[----:B--2---:R-:W-:-:S05]  /*1410*/  HADD2.F32 R27, -RZ, R27.H0_H0 ;  /* 0x2000001bff1b7230 */ /* 0x004fca0000004100 */
[----:B------:R-:W-:Y:S02]  /*1420*/  FFMA R8, R21, R27, R8 ;  /* 0x0000001b15087223 */ /* 0x000fe40000000008 */
[----:B------:R-:W2:Y:S01]  /*1430*/  LDS.U16 R27, [R32+0x4180] ;  /* 0x00418000201b7984 */ /* 0x000ea20000000400 */
[----:B-1----:R-:W-:-:S05]  /*1440*/  HADD2.F32 R35, -RZ, R35.H0_H0 ;  /* 0x20000023ff237230 */ /* 0x002fca0000004100 */
[----:B------:R-:W-:Y:S01]  /*1450*/  FFMA R4, R21, R35, R4 ;  /* 0x0000002315047223 */ /* 0x000fe20000000004 */
[----:B0-----:R-:W-:-:S05]  /*1460*/  HADD2.F32 R20, -RZ, R20.H0_H0 ;  /* 0x20000014ff147230 */ /* 0x001fca0000004100 */
[----:B------:R-:W-:Y:S01]  /*1470*/  FFMA R6, R21, R20, R6 ;  /* 0x0000001415067223 */ /* 0x000fe20000000006 */
[----:B---3--:R-:W-:-:S05]  /*1480*/  HADD2.F32 R34, -RZ, R34.H0_H0 ;  /* 0x20000022ff227230 */ /* 0x008fca0000004100 */
[----:B------:R-:W-:Y:S01]  /*1490*/  FFMA R5, R21, R34, R5 ;  /* 0x0000002215057223 */ /* 0x000fe20000000005 */
[----:B--2---:R-:W-:Y:S02]  /*14a0*/  HADD2.F32 R20, -RZ, R27.H0_H0 ;  /* 0x2000001bff147230 */ /* 0x004fe40000004100 */
[----:B------:R-:W-:-:S03]  /*14b0*/  HADD2.F32 R27, -RZ, R28.H0_H0 ;  /* 0x2000001cff1b7230 */ /* 0x000fc60000004100 */
[C---:B------:R-:W-:Y:S02]  /*14c0*/  FFMA R3, R21.reuse, R20, R3 ;  /* 0x0000001415037223 */ /* 0x040fe40000000003 */
[----:B------:R-:W-:Y:S01]  /*14d0*/  FFMA R12, R21, R27, R12 ;  /* 0x0000001b150c7223 */ /* 0x000fe2000000000c */
[----:B------:R-:W-:Y:S06]  /*14e0*/  @!P1 BRA P2, `(.L_x_14) ;  /* 0xfffffff800c49947 */ /* 0x000fec000103ffff */
[----:B------:R-:W-:Y:S05]  /*14f0*/  BSYNC B0 ;  /* 0x0000000000007941 */ /* 0x000fea0003800000 */
.L_x_12:
[----:B------:R-:W-:-:S03]  /*1500*/  UMOV UR5, 0xffffffff ;  /* 0xffffffff00057882 */ /* 0x000fc60000000000 */
[----:B------:R-:W-:Y:S05]  /*1510*/  BRA.DIV UR5, `(.L_x_15) ;  /* 0x0000000a05247947 */ /* 0x000fea000b800000 */
[----:B--2---:R0:W1:Y:S02]  /*1520*/  SHFL.IDX PT, R18, R33, RZ, 0x1f ;  /* 0x00001fff21127589 */ /* 0x00406400000e0000 */
.L_x_40:
[----:B------:R-:W-:Y:S05]  /*1530*/  WARPSYNC.ALL ;  /* 0x0000000000007948 */ /* 0x000fea0003800000 */
[----:B-1----:R-:W-:Y:S01]  /*1540*/  FADD R13, R13, R18 ;  /* 0x000000120d0d7221 */ /* 0x002fe20000000000 */
[----:B------:R-:W-:Y:S01]  /*1550*/  UIADD3 UR4, UPT, UPT, UR4, 0x20, URZ ;  /* 0x0000002004047890 */ /* 0x000fe2000fffe0ff */
[----:B------:R-:W-:Y:S01]  /*1560*/  BAR.SYNC.DEFER_BLOCKING 0x0 ;  /* 0x0000000000007b1d */ /* 0x000fe20000010000 */
[----:B------:R-:W-:-:S04]  /*1570*/  MOV R11, R30 ;  /* 0x0000001e000b7202 */ /* 0x000fc80000000f00 */
[----:B------:R-:W-:-:S13]  /*1580*/  ISETP.LE.AND P0, PT, R25, UR4, PT ;  /* 0x0000000419007c0c */ /* 0x000fda000bf03270 */
[----:B------:R-:W-:Y:S05]  /*1590*/  @!P0 BRA `(.L_x_16) ;  /* 0xffffffec00388947 */ /* 0x000fea000383ffff */
.L_x_1:
[----:B------:R-:W-:-:S07]  /*15a0*/  FADD R13, R13, 9.9999997171806853657e-10 ;  /* 0x3089705f0d0d7421 */ /* 0x000fce0000000000 */
.L_x_0:
[----:B------:R-:W-:Y:S01]  /*15b0*/  VIADD R0, R13, 0x1800000 ;  /* 0x018000000d007836 */ /* 0x000fe20000000000 */
[----:B------:R-:W-:Y:S04]  /*15c0*/  BSSY.RECONVERGENT B0, `(.L_x_17) ;  /* 0x000000d000007945 */ /* 0x000fe80003800200 */
[----:B------:R-:W-:-:S04]  /*15d0*/  LOP3.LUT R0, R0, 0x7f800000, RZ, 0xc0, !PT ;  /* 0x7f80000000007812 */ /* 0x000fc800078ec0ff */
[----:B------:R-:W-:-:S13]  /*15e0*/  ISETP.GT.U32.AND P0, PT, R0, 0x1ffffff, PT ;  /* 0x01ffffff0000780c */ /* 0x000fda0003f04070 */
[----:B------:R-:W-:Y:S05]  /*15f0*/  @P0 BRA `(.L_x_18) ;  /* 0x0000000000140947 */ /* 0x000fea0003800000 */
[----:B------:R-:W-:Y:S02]  /*1600*/  MOV R2, R13 ;  /* 0x0000000d00027202 */ /* 0x000fe40000000f00 */
[----:B------:R-:W-:-:S07]  /*1610*/  MOV R14, 0x1630 ;  /* 0x00001630000e7802 */ /* 0x000fce0000000f00 */
[----:B0-----:R-:W-:Y:S05]  /*1620*/  CALL.REL.NOINC `($__internal_0_$__cuda_sm20_rcp_rn_f32_slowpath) ;  /* 0x00000008000c7944 */ /* 0x001fea0003c00000 */
[----:B------:R-:W-:Y:S01]  /*1630*/  MOV R0, R11 ;  /* 0x0000000b00007202 */ /* 0x000fe20000000f00 */
[----:B------:R-:W-:Y:S06]  /*1640*/  BRA `(.L_x_19) ;  /* 0x0000000000107947 */ /* 0x000fec0003800000 */
.L_x_18:
[----:B------:R-:W1:Y:S02]  /*1650*/  MUFU.RCP R0, R13 ;  /* 0x0000000d00007308 */ /* 0x000e640000001000 */
[----:B-1----:R-:W-:-:S04]  /*1660*/  FFMA R2, R0, R13, -1 ;  /* 0xbf80000000027423 */ /* 0x002fc8000000000d */
[----:B------:R-:W-:-:S04]  /*1670*/  FADD.FTZ R11, -R2, -RZ ;  /* 0x800000ff020b7221 */ /* 0x000fc80000010100 */
[----:B------:R-:W-:-:S07]  /*1680*/  FFMA R0, R0, R11, R0 ;  /* 0x0000000b00007223 */ /* 0x000fce0000000000 */
.L_x_19:
[----:B------:R-:W-:Y:S05]  /*1690*/  BSYNC.RECONVERGENT B0 ;  /* 0x0000000000007941 */ /* 0x000fea0003800200 */
.L_x_17:
[----:B------:R-:W1:Y:S01]  /*16a0*/  LDC.64 R14, c[0x0][0x398] ;  /* 0x0000e600ff0e7b82 */ /* 0x000e620000000a00 */
[C---:B------:R-:W-:Y:S01]  /*16b0*/  FMUL R9, R0.reuse, R9 ;  /* 0x0000000900097220 */ /* 0x040fe20000400000 */
[C---:B------:R-:W-:Y:S01]  /*16c0*/  FMUL R8, R0.reuse, R8 ;  /* 0x0000000800087220 */ /* 0x040fe20000400000 */
[C---:B------:R-:W-:Y:S01]  /*16d0*/  FMUL R7, R0.reuse, R7 ;  /* 0x0000000700077220 */ /* 0x040fe20000400000 */
[C---:B------:R-:W-:Y:S01]  /*16e0*/  FMUL R6, R0.reuse, R6 ;  /* 0x0000000600067220 */ /* 0x040fe20000400000 */
[C---:B------:R-:W-:Y:S01]  /*16f0*/  FMUL R5, R0.reuse, R5 ;  /* 0x0000000500057220 */ /* 0x040fe20000400000 */
[C---:B------:R-:W-:Y:S01]  /*1700*/  FMUL R4, R0.reuse, R4 ;  /* 0x0000000400047220 */ /* 0x040fe20000400000 */
[C---:B------:R-:W-:Y:S01]  /*1710*/  FMUL R3, R0.reuse, R3 ;  /* 0x0000000300037220 */ /* 0x040fe20000400000 */
[----:B------:R-:W-:Y:S01]  /*1720*/  FMUL R12, R0, R12 ;  /* 0x0000000c000c7220 */ /* 0x000fe20000400000 */
[----:B------:R-:W-:Y:S02]  /*1730*/  F2FP.F16.F32.PACK_AB R9, RZ, R9 ;  /* 0x00000009ff09723e */ /* 0x000fe400000000ff */
[----:B------:R-:W-:-:S02]  /*1740*/  F2FP.F16.F32.PACK_AB R8, RZ, R8 ;  /* 0x00000008ff08723e */ /* 0x000fc400000000ff */
[----:B------:R-:W-:Y:S02]  /*1750*/  F2FP.F16.F32.PACK_AB R7, RZ, R7 ;  /* 0x00000007ff07723e */ /* 0x000fe400000000ff */
[----:B------:R-:W-:Y:S02]  /*1760*/  F2FP.F16.F32.PACK_AB R6, RZ, R6 ;  /* 0x00000006ff06723e */ /* 0x000fe400000000ff */
[----:B------:R-:W-:Y:S02]  /*1770*/  F2FP.F16.F32.PACK_AB R5, RZ, R5 ;  /* 0x00000005ff05723e */ /* 0x000fe400000000ff */
[----:B------:R-:W-:Y:S02]  /*1780*/  F2FP.F16.F32.PACK_AB R4, RZ, R4 ;  /* 0x00000004ff04723e */ /* 0x000fe400000000ff */
[----:B------:R-:W-:Y:S02]  /*1790*/  F2FP.F16.F32.PACK_AB R3, RZ, R3 ;  /* 0x00000003ff03723e */ /* 0x000fe400000000ff */
[----:B------:R-:W-:Y:S01]  /*17a0*/  F2FP.F16.F32.PACK_AB R12, RZ, R12 ;  /* 0x0000000cff0c723e */ /* 0x000fe200000000ff */
[----:B-1----:R-:W-:-:S05]  /*17b0*/  IMAD.WIDE.U32 R10, R10, 0x2, R14 ;  /* 0x000000020a0a7825 */ /* 0x002fca00078e000e */
[----:B------:R-:W-:Y:S04]  /*17c0*/  STG.E.U16 desc[UR8][R10.64], R9 ;  /* 0x000000090a007986 */ /* 0x000fe8000c101508 */
[----:B------:R-:W-:Y:S04]  /*17d0*/  STG.E.U16 desc[UR8][R10.64+0x40], R8 ;  /* 0x000040080a007986 */ /* 0x000fe8000c101508 */
[----:B------:R-:W-:Y:S04]  /*17e0*/  STG.E.U16 desc[UR8][R10.64+0x80], R7 ;  /* 0x000080070a007986 */ /* 0x000fe8000c101508 */
[----:B------:R-:W-:Y:S04]  /*17f0*/  STG.E.U16 desc[UR8][R10.64+0xc0], R6 ;  /* 0x0000c0060a007986 */ /* 0x000fe8000c101508 */
[----:B------:R-:W-:Y:S04]  /*1800*/  STG.E.U16 desc[UR8][R10.64+0x100], R5 ;  /* 0x000100050a007986 */ /* 0x000fe8000c101508 */
[----:B------:R-:W-:Y:S04]  /*1810*/  STG.E.U16 desc[UR8][R10.64+0x140], R4 ;  /* 0x000140040a007986 */ /* 0x000fe8000c101508 */
[----:B------:R-:W-:Y:S04]  /*1820*/  STG.E.U16 desc[UR8][R10.64+0x180], R3 ;  /* 0x000180030a007986 */ /* 0x000fe8000c101508 */
[----:B------:R-:W-:Y:S01]  /*1830*/  STG.E.U16 desc[UR8][R10.64+0x1c0], R12 ;  /* 0x0001c00c0a007986 */ /* 0x000fe2000c101508 */
[----:B------:R-:W-:Y:S05]  /*1840*/  EXIT ;  /* 0x000000000000794d */ /* 0x000fea0003800000 */
.L_x_9:
[----:B------:R-:W-:Y:S01]  /*1850*/  HFMA2 R21, -RZ, RZ, 0, 9.5367431640625e-07 ;  /* 0x00000010ff157431 */ /* 0x000fe200000001ff */
[----:B------:R-:W-:Y:S01]  /*1860*/  BSSY B1, `(.L_x_20) ;  /* 0x0000006000017945 */ /* 0x000fe20003800000 */
[----:B------:R-:W-:Y:S01]  /*1870*/  MOV R27, 0x1f ;  /* 0x0000001f001b7802 */ /* 0x000fe20000000f00 */
[----:B------:R-:W-:-:S07]  /*1880*/  IMAD.MOV.U32 R28, RZ, RZ, -0x1 ;  /* 0xffffffffff1c7424 */ /* 0x000fce00078e00ff */
[----:B------:R-:W-:Y:S05]  /*1890*/  WARPSYNC.COLLECTIVE R28, `(.L_x_21) ;  /* 0x000000001c087348 */ /* 0x000fea0003c00000 */
[----:B------:R0:W1:Y:S02]  /*18a0*/  SHFL.DOWN P1, R34, R20, R21, R27 ;  /* 0x0800001514227389 */ /* 0x000064000002001b */
[----:B01----:R-:W-:Y:S05]  /*18b0*/  ENDCOLLECTIVE ;  /* 0x000000000000791b */ /* 0x003fea0003800000 */
.L_x_21:
[----:B------:R-:W-:Y:S05]  /*18c0*/  BSYNC B1 ;  /* 0x0000000000017941 */ /* 0x000fea0003800000 */
.L_x_20:
[----:B------:R-:W-:Y:S02]  /*18d0*/  HFMA2 R21, -RZ, RZ, 0, 4.76837158203125e-07 ;  /* 0x00000008ff157431 */ /* 0x000fe400000001ff */
[----:B------:R-:W-:Y:S01]  /*18e0*/  FADD R20, R20, R34 ;  /* 0x0000002214147221 */ /* 0x000fe20000000000 */
[----:B------:R-:W-:Y:S02]  /*18f0*/  MOV R27, 0x1f ;  /* 0x0000001f001b7802 */ /* 0x000fe40000000f00 */
[----:B------:R-:W-:-:S07]  /*1900*/  MOV R28, 0xffffffff ;  /* 0xffffffff001c7802 */ /* 0x000fce0000000f00 */
[----:B------:R-:W-:Y:S05]  /*1910*/  WARPSYNC.COLLECTIVE R28, `(.L_x_22) ;  /* 0x000000001c087348 */ /* 0x000fea0003c00000 */
[----:B------:R0:W1:Y:S02]  /*1920*/  SHFL.DOWN P1, R34, R20, R21, R27 ;  /* 0x0800001514227389 */ /* 0x000064000002001b */
[----:B01----:R-:W-:Y:S05]  /*1930*/  ENDCOLLECTIVE ;  /* 0x000000000000791b */ /* 0x003fea0003800000 */
.L_x_22:
[----:B------:R-:W-:Y:S02]  /*1940*/  IMAD.MOV.U32 R21, RZ, RZ, 0x4 ;  /* 0x00000004ff157424 */ /* 0x000fe400078e00ff */
[----:B------:R-:W-:-:S05]  /*1950*/  FADD R30, R20, R34 ;  /* 0x00000022141e7221 */ /* 0x000fca0000000000 */
[----:B------:R-:W-:-:S07]  /*1960*/  MOV R20, R30 ;  /* 0x0000001e00147202 */ /* 0x000fce0000000f00 */
[----:B------:R-:W-:Y:S05]  /*1970*/  WARPSYNC.COLLECTIVE R28, `(.L_x_23) ;  /* 0x000000001c087348 */ /* 0x000fea0003c00000 */
[----:B------:R0:W1:Y:S02]  /*1980*/  SHFL.DOWN P1, R34, R20, R21, R27 ;  /* 0x0800001514227389 */ /* 0x000064000002001b */
[----:B01----:R-:W-:Y:S05]  /*1990*/  ENDCOLLECTIVE ;  /* 0x000000000000791b */ /* 0x003fea0003800000 */
.L_x_23:
[----:B------:R-:W-:Y:S02]  /*19a0*/  HFMA2 R21, -RZ, RZ, 0, 1.1920928955078125e-07 ;  /* 0x00000002ff157431 */ /* 0x000fe400000001ff */
[----:B------:R-:W-:-:S05]  /*19b0*/  FADD R31, R30, R34 ;  /* 0x000000221e1f7221 */ /* 0x000fca0000000000 */
[----:B------:R-:W-:-:S07]  /*19c0*/  MOV R20, R31 ;  /* 0x0000001f00147202 */ /* 0x000fce0000000f00 */
[----:B------:R-:W-:Y:S05]  /*19d0*/  WARPSYNC.COLLECTIVE R28, `(.L_x_24) ;  /* 0x000000001c087348 */ /* 0x000fea0003c00000 */
[----:B------:R0:W1:Y:S02]  /*19e0*/  SHFL.DOWN P1, R34, R20, R21, R27 ;  /* 0x0800001514227389 */ /* 0x000064000002001b */
[----:B01----:R-:W-:Y:S05]  /*19f0*/  ENDCOLLECTIVE ;  /* 0x000000000000791b */ /* 0x003fea0003800000 */
.L_x_24:
[----:B------:R-:W-:Y:S02]  /*1a00*/  HFMA2 R21, -RZ, RZ, 0, 5.9604644775390625e-08 ;  /* 0x00000001ff157431 */ /* 0x000fe400000001ff */
[----:B------:R-:W-:-:S05]  /*1a10*/  FADD R33, R31, R34 ;  /* 0x000000221f217221 */ /* 0x000fca0000000000 */
[----:B------:R-:W-:-:S07]  /*1a20*/  MOV R20, R33 ;  /* 0x0000002100147202 */ /* 0x000fce0000000f00 */
[----:B------:R-:W-:Y:S05]  /*1a30*/  WARPSYNC.COLLECTIVE R28, `(.L_x_25) ;  /* 0x000000001c087348 */ /* 0x000fea0003c00000 */
[----:B------:R0:W1:Y:S02]  /*1a40*/  SHFL.DOWN P1, R34, R20, R21, R27 ;  /* 0x0800001514227389 */ /* 0x000064000002001b */
[----:B01----:R-:W-:Y:S05]  /*1a50*/  ENDCOLLECTIVE ;  /* 0x000000000000791b */ /* 0x003fea0003800000 */
.L_x_25:
[----:B------:R-:W-:Y:S05]  /*1a60*/  BRA `(.L_x_26) ;  /* 0xfffffff000b47947 */ /* 0x000fea000383ffff */
.L_x_11:
[----:B0-----:R-:W-:Y:S01]  /*1a70*/  HFMA2 R37, -RZ, RZ, 0, 1.847743988037109375e-06 ;  /* 0x0000001fff257431 */ /* 0x001fe200000001ff */
[----:B------:R-:W-:Y:S01]  /*1a80*/  BSSY B0, `(.L_x_27) ;  /* 0x0000007000007945 */ /* 0x000fe20003800000 */
[----:B------:R-:W-:Y:S01]  /*1a90*/  IMAD.MOV.U32 R35, RZ, RZ, R20 ;  /* 0x000000ffff237224 */ /* 0x000fe200078e0014 */
[----:B------:R-:W-:Y:S02]  /*1aa0*/  MOV R36, RZ ;  /* 0x000000ff00247202 */ /* 0x000fe40000000f00 */
[----:B---3--:R-:W-:-:S07]  /*1ab0*/  MOV R28, 0xffffffff ;  /* 0xffffffff001c7802 */ /* 0x008fce0000000f00 */
[----:B-12---:R-:W-:Y:S05]  /*1ac0*/  WARPSYNC.COLLECTIVE R28, `(.L_x_28) ;  /* 0x000000001c087348 */ /* 0x006fea0003c00000 */
[----:B-1----:R0:W1:Y:S02]  /*1ad0*/  SHFL.IDX P1, R34, R35, R36, R37 ;  /* 0x0000002423227389 */ /* 0x0020640000020025 */
[----:B012---:R-:W-:Y:S05]  /*1ae0*/  ENDCOLLECTIVE ;  /* 0x000000000000791b */ /* 0x007fea0003800000 */
.L_x_28:
[----:B------:R-:W-:Y:S05]  /*1af0*/  BSYNC B0 ;  /* 0x0000000000007941 */ /* 0x000fea0003800000 */
.L_x_27:
[----:B------:R-:W-:Y:S01]  /*1b00*/  MOV R30, R34 ;  /* 0x00000022001e7202 */ /* 0x000fe20000000f00 */
[----:B------:R-:W-:Y:S06]  /*1b10*/  BRA `(.L_x_29) ;  /* 0xfffffff000c07947 */ /* 0x000fec000383ffff */
.L_x_13:
[----:B------:R-:W-:Y:S01]  /*1b20*/  HFMA2 R27, -RZ, RZ, 0, 1.847743988037109375e-06 ;  /* 0x0000001fff1b7431 */ /* 0x000fe200000001ff */
[----:B------:R-:W-:Y:S01]  /*1b30*/  BSSY B1, `(.L_x_30) ;  /* 0x0000006000017945 */ /* 0x000fe20003800000 */
[----:B------:R-:W-:Y:S01]  /*1b40*/  IMAD.MOV.U32 R21, RZ, RZ, 0x10 ;  /* 0x00000010ff157424 */ /* 0x000fe200078e00ff */
[----:B------:R-:W-:-:S07]  /*1b50*/  MOV R28, 0xffffffff ;  /* 0xffffffff001c7802 */ /* 0x000fce0000000f00 */
[----:B------:R-:W-:Y:S05]  /*1b60*/  WARPSYNC.COLLECTIVE R28, `(.L_x_31) ;  /* 0x000000001c087348 */ /* 0x000fea0003c00000 */
[----:B------:R0:W1:Y:S02]  /*1b70*/  SHFL.DOWN P1, R34, R20, R21, R27 ;  /* 0x0800001514227389 */ /* 0x000064000002001b */
[----:B01----:R-:W-:Y:S05]  /*1b80*/  ENDCOLLECTIVE ;  /* 0x000000000000791b */ /* 0x003fea0003800000 */
.L_x_31:
[----:B------:R-:W-:Y:S05]  /*1b90*/  BSYNC B1 ;  /* 0x0000000000017941 */ /* 0x000fea0003800000 */
.L_x_30:
[----:B------:R-:W-:Y:S02]  /*1ba0*/  HFMA2 R21, -RZ, RZ, 0, 4.76837158203125e-07 ;  /* 0x00000008ff157431 */ /* 0x000fe400000001ff */
[----:B------:R-:W-:Y:S01]  /*1bb0*/  FADD R20, R20, R34 ;  /* 0x0000002214147221 */ /* 0x000fe20000000000 */
[----:B------:R-:W-:Y:S01]  /*1bc0*/  MOV R27, 0x1f ;  /* 0x0000001f001b7802 */ /* 0x000fe20000000f00 */
[----:B------:R-:W-:-:S07]  /*1bd0*/  IMAD.MOV.U32 R28, RZ, RZ, -0x1 ;  /* 0xffffffffff1c7424 */ /* 0x000fce00078e00ff */
[----:B------:R-:W-:Y:S05]  /*1be0*/  WARPSYNC.COLLECTIVE R28, `(.L_x_32) ;  /* 0x000000001c087348 */ /* 0x000fea0003c00000 */
[----:B------:R0:W1:Y:S02]  /*1bf0*/  SHFL.DOWN P1, R34, R20, R21, R27 ;  /* 0x0800001514227389 */ /* 0x000064000002001b */
[----:B01----:R-:W-:Y:S05]  /*1c00*/  ENDCOLLECTIVE ;  /* 0x000000000000791b */ /* 0x003fea0003800000 */
.L_x_32:
[----:B------:R-:W-:Y:S02]  /*1c10*/  HFMA2 R21, -RZ, RZ, 0, 2.384185791015625e-07 ;  /* 0x00000004ff157431 */ /* 0x000fe400000001ff */
[----:B------:R-:W-:-:S05]  /*1c20*/  FADD R35, R20, R34 ;  /* 0x0000002214237221 */ /* 0x000fca0000000000 */
[----:B------:R-:W-:-:S07]  /*1c30*/  MOV R20, R35 ;  /* 0x0000002300147202 */ /* 0x000fce0000000f00 */
[----:B------:R-:W-:Y:S05]  /*1c40*/  WARPSYNC.COLLECTIVE R28, `(.L_x_33) ;  /* 0x000000001c087348 */ /* 0x000fea0003c00000 */
[----:B------:R0:W1:Y:S02]  /*1c50*/  SHFL.DOWN P1, R34, R20, R21, R27 ;  /* 0x0800001514227389 */ /* 0x000064000002001b */
[----:B01----:R-:W-:Y:S05]  /*1c60*/  ENDCOLLECTIVE ;  /* 0x000000000000791b */ /* 0x003fea0003800000 */
.L_x_33:
[----:B------:R-:W-:Y:S02]  /*1c70*/  HFMA2 R21, -RZ, RZ, 0, 1.1920928955078125e-07 ;  /* 0x00000002ff157431 */ /* 0x000fe400000001ff */
[----:B------:R-:W-:-:S05]  /*1c80*/  FADD R36, R35, R34 ;  /* 0x0000002223247221 */ /* 0x000fca0000000000 */
[----:B------:R-:W-:-:S07]  /*1c90*/  MOV R20, R36 ;  /* 0x0000002400147202 */ /* 0x000fce0000000f00 */
[----:B------:R-:W-:Y:S05]  /*1ca0*/  WARPSYNC.COLLECTIVE R28, `(.L_x_34) ;  /* 0x000000001c087348 */ /* 0x000fea0003c00000 */
[----:B------:R0:W1:Y:S02]  /*1cb0*/  SHFL.DOWN P1, R34, R20, R21, R27 ;  /* 0x0800001514227389 */ /* 0x000064000002001b */
[----:B01----:R-:W-:Y:S05]  /*1cc0*/  ENDCOLLECTIVE ;  /* 0x000000000000791b */ /* 0x003fea0003800000 */
.L_x_34:
[----:B------:R-:W-:Y:S01]  /*1cd0*/  MOV R21, 0x1 ;  /* 0x0000000100157802 */ /* 0x000fe20000000f00 */
[----:B------:R-:W-:Y:S01]  /*1ce0*/  FADD R37, R36, R34 ;  /* 0x0000002224257221 */ /* 0x000fe20000000000 */
[----:B------:R-:W-:-:S03]  /*1cf0*/  HFMA2 R36, -RZ, RZ, 0, 0 ;  /* 0x00000000ff247431 */ /* 0x000fc600000001ff */
[----:B------:R-:W-:-:S07]  /*1d00*/  IMAD.MOV.U32 R20, RZ, RZ, R37 ;  /* 0x000000ffff147224 */ /* 0x000fce00078e0025 */
[----:B------:R-:W-:Y:S05]  /*1d10*/  WARPSYNC.COLLECTIVE R28, `(.L_x_35) ;  /* 0x000000001c087348 */ /* 0x000fea0003c00000 */
[----:B------:R0:W1:Y:S02]  /*1d20*/  SHFL.DOWN P1, R34, R20, R21, R27 ;  /* 0x0800001514227389 */ /* 0x000064000002001b */
[----:B01----:R-:W-:Y:S05]  /*1d30*/  ENDCOLLECTIVE ;  /* 0x000000000000791b */ /* 0x003fea0003800000 */
.L_x_35:
[----:B------:R-:W-:Y:S01]  /*1d40*/  FADD R34, R37, R34 ;  /* 0x0000002225227221 */ /* 0x000fe20000000000 */
[----:B------:R-:W-:-:S04]  /*1d50*/  MOV R37, 0x1f ;  /* 0x0000001f00257802 */ /* 0x000fc80000000f00 */
[----:B------:R-:W-:-:S07]  /*1d60*/  MOV R35, R34 ;  /* 0x0000002200237202 */ /* 0x000fce0000000f00 */
[----:B------:R-:W-:Y:S05]  /*1d70*/  WARPSYNC.COLLECTIVE R28, `(.L_x_36) ;  /* 0x000000001c087348 */ /* 0x000fea0003c00000 */
[----:B------:R0:W1:Y:S02]  /*1d80*/  SHFL.IDX P1, R34, R35, R36, R37 ;  /* 0x0000002423227389 */ /* 0x0000640000020025 */
[----:B01----:R-:W-:Y:S05]  /*1d90*/  ENDCOLLECTIVE ;  /* 0x000000000000791b */ /* 0x003fea0003800000 */
.L_x_36:
[----:B------:R-:W-:Y:S05]  /*1da0*/  BRA `(.L_x_37) ;  /* 0xfffffff400307947 */ /* 0x000fea000383ffff */
.L_x_15:
[----:B------:R-:W-:Y:S01]  /*1db0*/  HFMA2 R36, -RZ, RZ, 0, 0 ;  /* 0x00000000ff247431 */ /* 0x000fe200000001ff */
[----:B------:R-:W-:Y:S01]  /*1dc0*/  BSSY B0, `(.L_x_38) ;  /* 0x0000007000007945 */ /* 0x000fe20003800000 */
[----:B------:R-:W-:Y:S01]  /*1dd0*/  IMAD.MOV.U32 R35, RZ, RZ, R33 ;  /* 0x000000ffff237224 */ /* 0x000fe200078e0021 */
[----:B------:R-:W-:Y:S02]  /*1de0*/  MOV R37, 0x1f ;  /* 0x0000001f00257802 */ /* 0x000fe40000000f00 */
[----:B------:R-:W-:-:S07]  /*1df0*/  MOV R28, 0xffffffff ;  /* 0xffffffff001c7802 */ /* 0x000fce0000000f00 */
[----:B--2---:R-:W-:Y:S05]  /*1e00*/  WARPSYNC.COLLECTIVE R28, `(.L_x_39) ;  /* 0x000000001c087348 */ /* 0x004fea0003c00000 */
[----:B------:R0:W1:Y:S02]  /*1e10*/  SHFL.IDX P1, R34, R35, R36, R37 ;  /* 0x0000002423227389 */ /* 0x0000640000020025 */
[----:B012---:R-:W-:Y:S05]  /*1e20*/  ENDCOLLECTIVE ;  /* 0x000000000000791b */ /* 0x007fea0003800000 */
.L_x_39:
[----:B------:R-:W-:Y:S05]  /*1e30*/  BSYNC B0 ;  /* 0x0000000000007941 */ /* 0x000fea0003800000 */
.L_x_38:
[----:B------:R-:W-:Y:S01]  /*1e40*/  MOV R18, R34 ;  /* 0x0000002200127202 */ /* 0x000fe20000000f00 */
[----:B------:R-:W-:Y:S06]  /*1e50*/  BRA `(.L_x_40) ;  /* 0xfffffff400b47947 */ /* 0x000fec000383ffff */
        .weak           $__internal_0_$__cuda_sm20_rcp_rn_f32_slowpath
        .type           $__internal_0_$__cuda_sm20_rcp_rn_f32_slowpath,@function
        .size           $__internal_0_$__cuda_sm20_rcp_rn_f32_slowpath,(.L_x_111 - $__internal_0_$__cuda_sm20_rcp_rn_f32_slowpath)
$__internal_0_$__cuda_sm20_rcp_rn_f32_slowpath:
[----:B------:R-:W-:Y:S01]  /*1e60*/  IMAD.SHL.U32 R0, R2, 0x2, RZ ;  /* 0x0000000202007824 */ /* 0x000fe200078e00ff */
[----:B------:R-:W-:Y:S04]  /*1e70*/  BSSY.RECONVERGENT B1, `(.L_x_41) ;  /* 0x0000030000017945 */ /* 0x000fe80003800200 */
[----:B------:R-:W-:-:S04]  /*1e80*/  SHF.R.U32.HI R15, RZ, 0x18, R0 ;  /* 0x00000018ff0f7819 */ /* 0x000fc80000011600 */
[----:B------:R-:W-:-:S13]  /*1e90*/  ISETP.NE.U32.AND P0, PT, R15, RZ, PT ;  /* 0x000000ff0f00720c */ /* 0x000fda0003f05070 */
[----:B------:R-:W-:Y:S05]  /*1ea0*/  @P0 BRA `(.L_x_42) ;  /* 0x0000000000280947 */ /* 0x000fea0003800000 */
[----:B------:R-:W-:-:S04]  /*1eb0*/  SHF.L.U32 R0, R2, 0x1, RZ ;  /* 0x0000000102007819 */ /* 0x000fc800000006ff */
[----:B------:R-:W-:-:S13]  /*1ec0*/  ISETP.NE.AND P0, PT, R0, RZ, PT ;  /* 0x000000ff0000720c */ /* 0x000fda0003f05270 */
[----:B------:R-:W-:Y:S01]  /*1ed0*/  @P0 FFMA R13, R2, 1.84467440737095516160e+19, RZ ;  /* 0x5f800000020d0823 */ /* 0x000fe200000000ff */
[----:B------:R-:W-:Y:S08]  /*1ee0*/  @!P0 MUFU.RCP R11, R2 ;  /* 0x00000002000b8308 */ /* 0x000ff00000001000 */
[----:B------:R-:W0:Y:S02]  /*1ef0*/  @P0 MUFU.RCP R0, R13 ;  /* 0x0000000d00000308 */ /* 0x000e240000001000 */
[----:B0-----:R-:W-:-:S04]  /*1f00*/  @P0 FFMA R15, R13, R0, -1 ;  /* 0xbf8000000d0f0423 */ /* 0x001fc80000000000 */
[----:B------:R-:W-:-:S04]  /*1f10*/  @P0 FADD.FTZ R15, -R15, -RZ ;  /* 0x800000ff0f0f0221 */ /* 0x000fc80000010100 */
[----:B------:R-:W-:-:S04]  /*1f20*/  @P0 FFMA R0, R0, R15, R0 ;  /* 0x0000000f00000223 */ /* 0x000fc80000000000 */
[----:B------:R-:W-:Y:S01]  /*1f30*/  @P0 FFMA R11, R0, 1.84467440737095516160e+19, RZ ;  /* 0x5f800000000b0823 */ /* 0x000fe200000000ff */
[----:B------:R-:W-:Y:S06]  /*1f40*/  BRA `(.L_x_43) ;  /* 0x0000000000887947 */ /* 0x000fec0003800000 */
.L_x_42:
[----:B------:R-:W-:-:S04]  /*1f50*/  IADD3 R17, PT, PT, R15, -0xfd, RZ ;  /* 0xffffff030f117810 */ /* 0x000fc80007ffe0ff */
[----:B------:R-:W-:-:S13]  /*1f60*/  ISETP.GT.U32.AND P0, PT, R17, 0x1, PT ;  /* 0x000000011100780c */ /* 0x000fda0003f04070 */
[----:B------:R-:W-:Y:S05]  /*1f70*/  @P0 BRA `(.L_x_44) ;  /* 0x0000000000780947 */ /* 0x000fea0003800000 */
[----:B------:R-:W-:Y:S01]  /*1f80*/  LOP3.LUT R0, R2, 0x7fffff, RZ, 0xc0, !PT ;  /* 0x007fffff02007812 */ /* 0x000fe200078ec0ff */
[----:B------:R-:W-:-:S03]  /*1f90*/  HFMA2 R18, -RZ, RZ, 0, 1.78813934326171875e-07 ;  /* 0x00000003ff127431 */ /* 0x000fc600000001ff */
[----:B------:R-:W-:-:S04]  /*1fa0*/  LOP3.LUT R0, R0, 0x3f800000, RZ, 0xfc, !PT ;  /* 0x3f80000000007812 */ /* 0x000fc800078efcff */
[----:B------:R-:W0:Y:S01]  /*1fb0*/  MUFU.RCP R11, R0 ;  /* 0x00000000000b7308 */ /* 0x000e220000001000 */
[----:B------:R-:W-:Y:S01]  /*1fc0*/  SHF.L.U32 R18, R18, R17, RZ ;  /* 0x0000001112127219 */ /* 0x000fe200000006ff */
[----:B0-----:R-:W-:-:S04]  /*1fd0*/  FFMA R13, R0, R11, -1 ;  /* 0xbf800000000d7423 */ /* 0x001fc8000000000b */
[----:B------:R-:W-:-:S04]  /*1fe0*/  FADD.FTZ R16, -R13, -RZ ;  /* 0x800000ff0d107221 */ /* 0x000fc80000010100 */
[CCC-:B------:R-:W-:Y:S01]  /*1ff0*/  FFMA.RM R13, R11.reuse, R16.reuse, R11.reuse ;  /* 0x000000100b0d7223 */ /* 0x1c0fe2000000400b */
[----:B------:R-:W-:-:S04]  /*2000*/  FFMA.RP R16, R11, R16, R11 ;  /* 0x000000100b107223 */ /* 0x000fc8000000800b */
[C---:B------:R-:W-:Y:S02]  /*2010*/  LOP3.LUT R11, R13.reuse, 0x7fffff, RZ, 0xc0, !PT ;  /* 0x007fffff0d0b7812 */ /* 0x040fe400078ec0ff */
[----:B------:R-:W-:Y:S02]  /*2020*/  FSETP.NEU.FTZ.AND P0, PT, R13, R16, PT ;  /* 0x000000100d00720b */ /* 0x000fe40003f1d000 */
[----:B------:R-:W-:Y:S02]  /*2030*/  LOP3.LUT R11, R11, 0x800000, RZ, 0xfc, !PT ;  /* 0x008000000b0b7812 */ /* 0x000fe400078efcff */
[----:B------:R-:W-:Y:S02]  /*2040*/  SEL R13, RZ, 0xffffffff, !P0 ;  /* 0xffffffffff0d7807 */ /* 0x000fe40004000000 */
[----:B------:R-:W-:Y:S02]  /*2050*/  LOP3.LUT R18, R18, R11, RZ, 0xc0, !PT ;  /* 0x0000000b12127212 */ /* 0x000fe400078ec0ff */
[----:B------:R-:W-:-:S02]  /*2060*/  IADD3 R0, PT, PT, -R13, RZ, RZ ;  /* 0x000000ff0d007210 */ /* 0x000fc40007ffe1ff */
[-C--:B------:R-:W-:Y:S02]  /*2070*/  SHF.R.U32.HI R18, RZ, R17.reuse, R18 ;  /* 0x00000011ff127219 */ /* 0x080fe40000011612 */
[----:B------:R-:W-:Y:S02]  /*2080*/  LOP3.LUT P1, RZ, R0, R17, R11, 0xf8, !PT ;  /* 0x0000001100ff7212 */ /* 0x000fe4000782f80b */
[C---:B------:R-:W-:Y:S02]  /*2090*/  LOP3.LUT P0, RZ, R18.reuse, 0x1, RZ, 0xc0, !PT ;  /* 0x0000000112ff7812 */ /* 0x040fe4000780c0ff */
[----:B------:R-:W-:-:S04]  /*20a0*/  LOP3.LUT P2, RZ, R18, 0x2, RZ, 0xc0, !PT ;  /* 0x0000000212ff7812 */ /* 0x000fc8000784c0ff */
[----:B------:R-:W-:Y:S02]  /*20b0*/  PLOP3.LUT P0, PT, P0, P1, P2, 0xe0, 0x0 ;  /* 0x000000000000781c */ /* 0x000fe40000703c20 */
[----:B------:R-:W-:Y:S02]  /*20c0*/  LOP3.LUT P1, RZ, R2, 0x7fffff, RZ, 0xc0, !PT ;  /* 0x007fffff02ff7812 */ /* 0x000fe4000782c0ff */
[----:B------:R-:W-:-:S05]  /*20d0*/  SEL R0, RZ, 0x1, !P0 ;  /* 0x00000001ff007807 */ /* 0x000fca0004000000 */
[----:B------:R-:W-:-:S05]  /*20e0*/  IMAD.MOV R0, RZ, RZ, -R0 ;  /* 0x000000ffff007224 */ /* 0x000fca00078e0a00 */
[----:B------:R-:W-:Y:S02]  /*20f0*/  ISETP.GE.AND P0, PT, R0, RZ, PT ;  /* 0x000000ff0000720c */ /* 0x000fe40003f06270 */
[----:B------:R-:W-:-:S04]  /*2100*/  IADD3 R0, PT, PT, R15, -0xfc, RZ ;  /* 0xffffff040f007810 */ /* 0x000fc80007ffe0ff */
[----:B------:R-:W-:-:S07]  /*2110*/  SHF.R.U32.HI R11, RZ, R0, R11 ;  /* 0x00000000ff0b7219 */ /* 0x000fce000001160b */
[----:B------:R-:W-:-:S04]  /*2120*/  @!P0 IADD3 R11, PT, PT, R11, 0x1, RZ ;  /* 0x000000010b0b8810 */ /* 0x000fc80007ffe0ff */
[----:B------:R-:W-:-:S04]  /*2130*/  @!P1 SHF.L.U32 R11, R11, 0x1, RZ ;  /* 0x000000010b0b9819 */ /* 0x000fc800000006ff */
[----:B------:R-:W-:Y:S01]  /*2140*/  LOP3.LUT R11, R11, 0x80000000, R2, 0xf8, !PT ;  /* 0x800000000b0b7812 */ /* 0x000fe200078ef802 */
[----:B------:R-:W-:Y:S06]  /*2150*/  BRA `(.L_x_43) ;  /* 0x0000000000047947 */ /* 0x000fec0003800000 */
.L_x_44:
[----:B------:R0:W1:Y:S02]  /*2160*/  MUFU.RCP R11, R2 ;  /* 0x00000002000b7308 */ /* 0x0000640000001000 */
.L_x_43:
[----:B------:R-:W-:Y:S05]  /*2170*/  BSYNC.RECONVERGENT B1 ;  /* 0x0000000000017941 */ /* 0x000fea0003800200 */
.L_x_41:
[----:B------:R-:W-:-:S04]  /*2180*/  MOV R15, 0x0 ;  /* 0x00000000000f7802 */ /* 0x000fc80000000f00 */
[----:B01----:R-:W-:Y:S05]  /*2190*/  RET.REL.NODEC R14 `(_Z18flash_attn_fwd_256ILi8ELi32ELb1EEvPK6__halfS2_S2_PS0_iif) ;  /* 0xffffffdc0e987950 */ /* 0x003fea0003c3ffff */
.L_x_45:
[----:B------:R-:W-:-:S00]  /*21a0*/  BRA `(.L_x_45) ;  /* 0xfffffffc00fc7947 */ /* 0x000fc0000383ffff */
[----:B------:R-:W-:-:S00]  /*21b0*/  NOP ;  /* 0x0000000000007918 */ /* 0x000fc00000000000 */
        /* <DEDUP_REMOVED lines=12> */
.L_x_111:


//--------------------- .text._Z36vanilla_softmax_pv_256_causal_2passSPKfPK6__halfPS1_ii --------------------------
	.section	.text._Z36vanilla_softmax_pv_256_causal_2passSPKfPK6__halfPS1_ii,"ax",@progbits
	.align	128
        .global         _Z36vanilla_softmax_pv_256_causal_2passSPKfPK6__halfPS1_ii
        .type           _Z36vanilla_softmax_pv_256_causal_2passSPKfPK6__halfPS1_ii,@function
        .size           _Z36vanilla_softmax_pv_256_causal_2passSPKfPK6__halfPS1_ii,(.L_x_112 - _Z36vanilla_softmax_pv_256_causal_2passSPKfPK6__halfPS1_ii)
        .other          _Z36vanilla_softmax_pv_256_causal_2passSPKfPK6__halfPS1_ii,@"STO_CUDA_ENTRY STV_DEFAULT"
_Z36vanilla_softmax_pv_256_causal_2passSPKfPK6__halfPS1_ii:
.text._Z36vanilla_softmax_pv_256_causal_2passSPKfPK6__halfPS1_ii:
[----:B------:R-:W-:Y:S01]  /*0000*/  LDC R1, c[0x0][0x37c] ;  /* 0x0000df00ff017b82 */ /* 0x000fe20000000800 */
[----:B------:R-:W0:Y:S01]  /*0010*/  S2R R4, SR_TID.X ;  /* 0x0000000000047919 */ /* 0x000e220000002100 */
[----:B------:R-:W1:Y:S01]  /*0020*/  LDCU UR4, c[0x0][0x398] ;  /* 0x00007300ff0477ac */ /* 0x000e620008000800 */
[----:B------:R-:W1:Y:S01]  /*0030*/  S2R R11, SR_CTAID.X ;  /* 0x00000000000b7919 */ /* 0x000e620000002500 */
[----:B0-----:R-:W-:-:S04]  /*0040*/  ISETP.GT.U32.AND P0, PT, R4, 0xff, PT ;  /* 0x000000ff0400780c */ /* 0x001fc80003f04070 */
[----:B-1----:R-:W-:-:S13]  /*0050*/  ISETP.GE.OR P0, PT, R11, UR4, P0 ;  /* 0x000000040b007c0c */ /* 0x002fda0008706670 */
[----:B------:R-:W-:Y:S05]  /*0060*/  @P0 EXIT ;  /* 0x000000000000094d */ /* 0x000fea0003800000 */
[----:B------:R-:W0:Y:S01]  /*0070*/  LDCU UR5, c[0x0][0x39c] ;  /* 0x00007380ff0577ac */ /* 0x000e220008000800 */
[C---:B------:R-:W-:Y:S01]  /*0080*/  ISETP.GE.U32.AND P1, PT, R11.reuse, 0xf, PT ;  /* 0x0000000f0b00780c */ /* 0x040fe20003f26070 */
[----:B------:R-:W-:Y:S01]  /*0090*/  VIADD R8, R11, 0x1 ;  /* 0x000000010b087836 */ /* 0x000fe20000000000 */
[----:B------:R-:W1:Y:S01]  /*00a0*/  LDCU.64 UR8, c[0x0][0x358] ;  /* 0x00006b00ff0877ac */ /* 0x000e620008000a00 */
[----:B------:R-:W-:-:S03]  /*00b0*/  IMAD.MOV.U32 R13, RZ, RZ, -0x800000 ;  /* 0xff800000ff0d7424 */ /* 0x000fc600078e00ff */
[----:B------:R-:W-:Y:S01]  /*00c0*/  LOP3.LUT R26, R8, 0xf, RZ, 0xc0, !PT ;  /* 0x0000000f081a7812 */ /* 0x000fe200078ec0ff */
[----:B------:R-:W-:-:S03]  /*00d0*/  IMAD.MOV.U32 R9, RZ, RZ, RZ ;  /* 0x000000ffff097224 */ /* 0x000fc600078e00ff */
[----:B------:R-:W-:Y:S01]  /*00e0*/  ISETP.NE.AND P0, PT, R26, RZ, PT ;  /* 0x000000ff1a00720c */ /* 0x000fe20003f05270 */
[----:B0-----:R-:W-:Y:S02]  /*00f0*/  USHF.R.S32.HI UR4, URZ, 0x1f, UR5 ;  /* 0x0000001fff047899 */ /* 0x001fe40008011405 */
[----:B------:R-:W-:-:S04]  /*0100*/  IMAD.WIDE.U32 R2, R11, UR5, RZ ;  /* 0x000000050b027c25 */ /* 0x000fc8000f8e00ff */
[----:B------:R-:W-:-:S05]  /*0110*/  IMAD R7, R11, UR4, RZ ;  /* 0x000000040b077c24 */ /* 0x000fca000f8e02ff */
[----:B------:R-:W-:Y:S01]  /*0120*/  IADD3 R0, PT, PT, R3, R7, RZ ;  /* 0x0000000703007210 */ /* 0x000fe20007ffe0ff */
[----:B-1----:R-:W-:Y:S06]  /*0130*/  @!P1 BRA `(.L_x_46) ;  /* 0x0000000000989947 */ /* 0x002fec0003800000 */
[----:B------:R-:W0:Y:S01]  /*0140*/  LDC.64 R6, c[0x0][0x380] ;  /* 0x0000e000ff067b82 */ /* 0x000e220000000a00 */
[----:B------:R-:W-:Y:S01]  /*0150*/  LOP3.LUT R9, R8, 0x7ffffff0, RZ, 0xc0, !PT ;  /* 0x7ffffff008097812 */ /* 0x000fe200078ec0ff */
[----:B------:R-:W-:-:S04]  /*0160*/  IMAD.MOV.U32 R13, RZ, RZ, -0x800000 ;  /* 0xff800000ff0d7424 */ /* 0x000fc800078e00ff */
[----:B------:R-:W-:Y:S01]  /*0170*/  IMAD.MOV R16, RZ, RZ, -R9 ;  /* 0x000000ffff107224 */ /* 0x000fe200078e0a09 */
[----:B0-----:R-:W-:-:S04]  /*0180*/  LEA R12, P1, R2, R6, 0x2 ;  /* 0x00000006020c7211 */ /* 0x001fc800078210ff */
[----:B------:R-:W-:Y:S02]  /*0190*/  IADD3 R12, P2, PT, R12, 0x20, RZ ;  /* 0x000000200c0c7810 */ /* 0x000fe40007f5e0ff */
[----:B------:R-:W-:-:S05]  /*01a0*/  LEA.HI.X R7, R2, R7, R0, 0x2, P1 ;  /* 0x0000000702077211 */ /* 0x000fca00008f1400 */
[----:B------:R-:W-:-:S07]  /*01b0*/  IMAD.X R7, RZ, RZ, R7, P2 ;  /* 0x000000ffff077224 */ /* 0x000fce00010e0607 */
.L_x_47:
[----:B------:R-:W-:-:S05]  /*01c0*/  MOV R6, R12 ;  /* 0x0000000c00067202 */ /* 0x000fca0000000f00 */
[----:B------:R-:W2:Y:S04]  /*01d0*/  LDG.E.CONSTANT R22, desc[UR8][R6.64+-0x20] ;  /* 0xffffe00806167981 */ /* 0x000ea8000c1e9900 */
[----:B------:R-:W2:Y:S04]  /*01e0*/  LDG.E.CONSTANT R24, desc[UR8][R6.64+-0x1c] ;  /* 0xffffe40806187981 */ /* 0x000ea8000c1e9900 */
[----:B------:R-:W3:Y:S04]  /*01f0*/  LDG.E.CONSTANT R15, desc[UR8][R6.64+-0x18] ;  /* 0xffffe808060f7981 */ /* 0x000ee8000c1e9900 */
[----:B------:R-:W3:Y:S04]  /*0200*/  LDG.E.CONSTANT R10, desc[UR8][R6.64+-0x14] ;  /* 0xffffec08060a7981 */ /* 0x000ee8000c1e9900 */
[----:B------:R-:W4:Y:S04]  /*0210*/  LDG.E.CONSTANT R14, desc[UR8][R6.64+-0x10] ;  /* 0xfffff008060e7981 */ /* 0x000f28000c1e9900 */
[----:B------:R-:W4:Y:S04]  /*0220*/  LDG.E.CONSTANT R23, desc[UR8][R6.64+-0xc] ;  /* 0xfffff40806177981 */ /* 0x000f28000c1e9900 */
[----:B------:R-:W5:Y:S04]  /*0230*/  LDG.E.CONSTANT R21, desc[UR8][R6.64+-0x8] ;  /* 0xfffff80806157981 */ /* 0x000f68000c1e9900 */
[----:B------:R-:W5:Y:S04]  /*0240*/  LDG.E.CONSTANT R20, desc[UR8][R6.64+-0x4] ;  /* 0xfffffc0806147981 */ /* 0x000f68000c1e9900 */
[----:B------:R-:W5:Y:S04]  /*0250*/  LDG.E.CONSTANT R19, desc[UR8][R6.64] ;  /* 0x0000000806137981 */ /* 0x000f68000c1e9900 */
[----:B------:R-:W5:Y:S04]  /*0260*/  LDG.E.CONSTANT R18, desc[UR8][R6.64+0x4] ;  /* 0x0000040806127981 */ /* 0x000f68000c1e9900 */
[----:B------:R-:W5:Y:S04]  /*0270*/  LDG.E.CONSTANT R17, desc[UR8][R6.64+0x8] ;  /* 0x0000080806117981 */ /* 0x000f68000c1e9900 */
[----:B------:R-:W5:Y:S04]  /*0280*/  LDG.E.CONSTANT R12, desc[UR8][R6.64+0xc] ;  /* 0x00000c08060c7981 */ /* 0x000f68000c1e9900 */
[----:B------:R-:W5:Y:S01]  /*0290*/  LDG.E.CONSTANT R25, desc[UR8][R6.64+0x10] ;  /* 0x0000100806197981 */ /* 0x000f62000c1e9900 */
[----:B--2---:R-:W-:-:S03]  /*02a0*/  FMNMX3 R27, R13, R22, R24, !PT ;  /* 0x000000160d1b7276 */ /* 0x004fc60007800018 */
[----:B------:R-:W2:Y:S04]  /*02b0*/  LDG.E.CONSTANT R22, desc[UR8][R6.64+0x14] ;  /* 0x0000140806167981 */ /* 0x000ea8000c1e9900 */
[----:B------:R-:W2:Y:S04]  /*02c0*/  LDG.E.CONSTANT R24, desc[UR8][R6.64+0x18] ;  /* 0x0000180806187981 */ /* 0x000ea8000c1e9900 */
[----:B------:R0:W2:Y:S01]  /*02d0*/  LDG.E.CONSTANT R13, desc[UR8][R6.64+0x1c] ;  /* 0x00001c08060d7981 */ /* 0x0000a2000c1e9900 */
[----:B---3--:R-:W-:Y:S01]  /*02e0*/  FMNMX3 R10, R27, R15, R10, !PT ;  /* 0x0000000f1b0a7276 */ /* 0x008fe2000780000a */
[----:B------:R-:W-:-:S03]  /*02f0*/  VIADD R16, R16, 0x10 ;  /* 0x0000001010107836 */ /* 0x000fc60000000000 */
[----:B----4-:R-:W-:Y:S02]  /*0300*/  FMNMX3 R10, R10, R14, R23, !PT ;  /* 0x0000000e0a0a7276 */ /* 0x010fe40007800017 */
[----:B------:R-:W-:Y:S02]  /*0310*/  ISETP.NE.AND P1, PT, R16, RZ, PT ;  /* 0x000000ff1000720c */ /* 0x000fe40003f25270 */
[----:B-----5:R-:W-:-:S04]  /*0320*/  FMNMX3 R10, R10, R21, R20, !PT ;  /* 0x000000150a0a7276 */ /* 0x020fc80007800014 */
[----:B------:R-:W-:-:S04]  /*0330*/  FMNMX3 R10, R10, R19, R18, !PT ;  /* 0x000000130a0a7276 */ /* 0x000fc80007800012 */
[----:B------:R-:W-:Y:S02]  /*0340*/  FMNMX3 R10, R10, R17, R12, !PT ;  /* 0x000000110a0a7276 */ /* 0x000fe4000780000c */
[----:B------:R-:W-:-:S05]  /*0350*/  IADD3 R12, P2, PT, R6, 0x40, RZ ;  /* 0x00000040060c7810 */ /* 0x000fca0007f5e0ff */
[----:B0-----:R-:W-:Y:S01]  /*0360*/  IMAD.X R7, RZ, RZ, R7, P2 ;  /* 0x000000ffff077224 */ /* 0x001fe200010e0607 */
[----:B--2---:R-:W-:-:S04]  /*0370*/  FMNMX3 R10, R10, R25, R22, !PT ;  /* 0x000000190a0a7276 */ /* 0x004fc80007800016 */
[----:B------:R-:W-:Y:S01]  /*0380*/  FMNMX3 R13, R10, R24, R13, !PT ;  /* 0x000000180a0d7276 */ /* 0x000fe2000780000d */
[----:B------:R-:W-:Y:S06]  /*0390*/  @P1 BRA `(.L_x_47) ;  /* 0xfffffffc00881947 */ /* 0x000fec000383ffff */
.L_x_46:
[----:B------:R-:W-:Y:S05]  /*03a0*/  @!P0 BRA `(.L_x_48) ;  /* 0x0000000000dc8947 */ /* 0x000fea0003800000 */
[----:B------:R-:W-:Y:S02]  /*03b0*/  ISETP.GE.U32.AND P0, PT, R26, 0x8, PT ;  /* 0x000000081a00780c */ /* 0x000fe40003f06070 */
[----:B------:R-:W-:-:S04]  /*03c0*/  LOP3.LUT R20, R8, 0x7, RZ, 0xc0, !PT ;  /* 0x0000000708147812 */ /* 0x000fc800078ec0ff */
[----:B------:R-:W-:-:S07]  /*03d0*/  ISETP.NE.AND P1, PT, R20, RZ, PT ;  /* 0x000000ff1400720c */ /* 0x000fce0003f25270 */
[----:B------:R-:W-:Y:S06]  /*03e0*/  @!P0 BRA `(.L_x_49) ;  /* 0x0000000000488947 */ /* 0x000fec0003800000 */
[----:B------:R-:W0:Y:S01]  /*03f0*/  LDC.64 R14, c[0x0][0x380] ;  /* 0x0000e000ff0e7b82 */ /* 0x000e220000000a00 */
[----:B------:R-:W-:-:S05]  /*0400*/  IADD3 R7, P0, PT, R9, R2, RZ ;  /* 0x0000000209077210 */ /* 0x000fca0007f1e0ff */
[----:B------:R-:W-:Y:S01]  /*0410*/  IMAD.X R10, RZ, RZ, R0, P0 ;  /* 0x000000ffff0a7224 */ /* 0x000fe200000e0600 */
[----:B0-----:R-:W-:-:S04]  /*0420*/  LEA R6, P0, R7, R14, 0x2 ;  /* 0x0000000e07067211 */ /* 0x001fc800078010ff */
[----:B------:R-:W-:-:S05]  /*0430*/  LEA.HI.X R7, R7, R15, R10, 0x2, P0 ;  /* 0x0000000f07077211 */ /* 0x000fca00000f140a */
[----:B------:R-:W2:Y:S04]  /*0440*/  LDG.E.CONSTANT R10, desc[UR8][R6.64] ;  /* 0x00000008060a7981 */ /* 0x000ea8000c1e9900 */
[----:B------:R-:W2:Y:S04]  /*0450*/  LDG.E.CONSTANT R12, desc[UR8][R6.64+0x4] ;  /* 0x00000408060c7981 */ /* 0x000ea8000c1e9900 */
[----:B------:R-:W3:Y:S04]  /*0460*/  LDG.E.CONSTANT R15, desc[UR8][R6.64+0x8] ;  /* 0x00000808060f7981 */ /* 0x000ee8000c1e9900 */
[----:B------:R-:W3:Y:S04]  /*0470*/  LDG.E.CONSTANT R14, desc[UR8][R6.64+0xc] ;  /* 0x00000c08060e7981 */ /* 0x000ee8000c1e9900 */
[----:B------:R-:W4:Y:S04]  /*0480*/  LDG.E.CONSTANT R17, desc[UR8][R6.64+0x10] ;  /* 0x0000100806117981 */ /* 0x000f28000c1e9900 */
[----:B------:R-:W4:Y:S04]  /*0490*/  LDG.E.CONSTANT R16, desc[UR8][R6.64+0x14] ;  /* 0x0000140806107981 */ /* 0x000f28000c1e9900 */
[----:B------:R-:W5:Y:S04]  /*04a0*/  LDG.E.CONSTANT R19, desc[UR8][R6.64+0x18] ;  /* 0x0000180806137981 */ /* 0x000f68000c1e9900 */
[----:B------:R-:W5:Y:S01]  /*04b0*/  LDG.E.CONSTANT R18, desc[UR8][R6.64+0x1c] ;  /* 0x00001c0806127981 */ /* 0x000f62000c1e9900 */
[----:B------:R-:W-:-:S02]  /*04c0*/  IADD3 R9, PT, PT, R9, 0x8, RZ ;  /* 0x0000000809097810 */ /* 0x000fc40007ffe0ff */
[----:B--2---:R-:W-:-:S04]  /*04d0*/  FMNMX3 R10, R13, R10, R12, !PT ;  /* 0x0000000a0d0a7276 */ /* 0x004fc8000780000c */
[----:B---3--:R-:W-:-:S04]  /*04e0*/  FMNMX3 R10, R10, R15, R14, !PT ;  /* 0x0000000f0a0a7276 */ /* 0x008fc8000780000e */
[----:B----4-:R-:W-:-:S04]  /*04f0*/  FMNMX3 R10, R10, R17, R16, !PT ;  /* 0x000000110a0a7276 */ /* 0x010fc80007800010 */
[----:B-----5:R-:W-:-:S07]  /*0500*/  FMNMX3 R13, R10, R19, R18, !PT ;  /* 0x000000130a0d7276 */ /* 0x020fce0007800012 */
.L_x_49:
        /* <DEDUP_REMOVED lines=13> */
[----:B------:R-:W3:Y:S01]  /*05e0*/  LDG.E.CONSTANT R16, desc[UR8][R6.64+0xc] ;  /* 0x00000c0806107981 */ /* 0x000ee2000c1e9900 */
[----:B------:R-:W-:Y:S01]  /*05f0*/  VIADD R9, R9, 0x4 ;  /* 0x0000000409097836 */ /* 0x000fe20000000000 */
[----:B--2---:R-:W-:-:S04]  /*0600*/  FMNMX3 R12, R13, R12, R14, !PT ;  /* 0x0000000c0d0c7276 */ /* 0x004fc8000780000e */
[----:B---3--:R-:W-:-:S07]  /*0610*/  FMNMX3 R13, R12, R15, R16, !PT ;  /* 0x0000000f0c0d7276 */ /* 0x008fce0007800010 */
.L_x_50:
[----:B------:R-:W-:Y:S05]  /*0620*/  @!P1 BRA `(.L_x_48) ;  /* 0x00000000003c9947 */ /* 0x000fea0003800000 */
[----:B------:R-:W0:Y:S01]  /*0630*/  LDC.64 R6, c[0x0][0x380] ;  /* 0x0000e000ff067b82 */ /* 0x000e220000000a00 */
[----:B------:R-:W-:Y:S02]  /*0640*/  IADD3 R12, P0, PT, R9, R2, RZ ;  /* 0x00000002090c7210 */ /* 0x000fe40007f1e0ff */
[----:B------:R-:W-:Y:S02]  /*0650*/  IADD3 R10, PT, PT, -R10, RZ, RZ ;  /* 0x000000ff0a0a7210 */ /* 0x000fe40007ffe1ff */
[----:B0-----:R-:W-:Y:S01]  /*0660*/  LEA R9, P1, R12, R6, 0x2 ;  /* 0x000000060c097211 */ /* 0x001fe200078210ff */
[----:B------:R-:W-:-:S05]  /*0670*/  IMAD.X R6, RZ, RZ, R0, P0 ;  /* 0x000000ffff067224 */ /* 0x000fca00000e0600 */
[----:B------:R-:W-:-:S07]  /*0680*/  LEA.HI.X R12, R12, R7, R6, 0x2, P1 ;  /* 0x000000070c0c7211 */ /* 0x000fce00008f1406 */
.L_x_51:
[----:B------:R-:W-:Y:S02]  /*0690*/  IMAD.MOV.U32 R6, RZ, RZ, R9 ;  /* 0x000000ffff067224 */ /* 0x000fe400078e0009 */
[----:B------:R-:W-:-:S05]  /*06a0*/  IMAD.MOV.U32 R7, RZ, RZ, R12 ;  /* 0x000000ffff077224 */ /* 0x000fca00078e000c */
[----:B------:R-:W2:Y:S01]  /*06b0*/  LDG.E.CONSTANT R6, desc[UR8][R6.64] ;  /* 0x0000000806067981 */ /* 0x000ea2000c1e9900 */
[----:B------:R-:W-:Y:S01]  /*06c0*/  VIADD R10, R10, 0x1 ;  /* 0x000000010a0a7836 */ /* 0x000fe20000000000 */
[----:B------:R-:W-:-:S04]  /*06d0*/  IADD3 R9, P1, PT, R9, 0x4, RZ ;  /* 0x0000000409097810 */ /* 0x000fc80007f3e0ff */
[----:B------:R-:W-:Y:S02]  /*06e0*/  ISETP.NE.AND P0, PT, R10, RZ, PT ;  /* 0x000000ff0a00720c */ /* 0x000fe40003f05270 */
[----:B------:R-:W-:Y:S02]  /*06f0*/  IADD3.X R12, PT, PT, RZ, R12, RZ, P1, !PT ;  /* 0x0000000cff0c7210 */ /* 0x000fe40000ffe4ff */
[----:B--2---:R-:W-:-:S09]  /*0700*/  FMNMX R13, R6, R13, !PT ;  /* 0x0000000d060d7209 */ /* 0x004fd20007800000 */
[----:B------:R-:W-:Y:S05]  /*0710*/  @P0 BRA `(.L_x_51) ;  /* 0xfffffffc00dc0947 */ /* 0x000fea000383ffff */
.L_x_48:
[----:B------:R-:W0:Y:S01]  /*0720*/  S2UR UR5, SR_CgaCtaId ;  /* 0x00000000000579c3 */ /* 0x000e220000008800 */
[----:B------:R-:W-:Y:S01]  /*0730*/  UMOV UR4, 0x400 ;  /* 0x0000040000047882 */ /* 0x000fe20000000000 */
[----:B------:R-:W1:Y:S06]  /*0740*/  LDCU UR7, c[0x0][0x360] ;  /* 0x00006c00ff0777ac */ /* 0x000e6c0008000800 */
[----:B------:R-:W2:Y:S01]  /*0750*/  S2UR UR6, SR_CgaCtaId ;  /* 0x00000000000679c3 */ /* 0x000ea20000008800 */
[----:B-1----:R-:W-:Y:S02]  /*0760*/  UISETP.GE.U32.AND UP0, UPT, UR7, 0x2, UPT ;  /* 0x000000020700788c */ /* 0x002fe4000bf06070 */
[----:B------:R-:W-:Y:S01]  /*0770*/  IMAD.U32 R12, RZ, RZ, UR7 ;  /* 0x00000007ff0c7e24 */ /* 0x000fe2000f8e00ff */
[----:B0-----:R-:W-:-:S03]  /*0780*/  ULEA UR4, UR5, UR4, 0x18 ;  /* 0x0000000405047291 */ /* 0x001fc6000f8ec0ff */
[----:B------:R-:W-:-:S03]  /*0790*/  UMOV UR5, 0x400 ;  /* 0x0000040000057882 */ /* 0x000fc60000000000 */
[----:B------:R-:W-:Y:S01]  /*07a0*/  LEA R10, R4, UR4, 0x2 ;  /* 0x00000004040a7c11 */ /* 0x000fe2000f8e10ff */
[----:B--2---:R-:W-:-:S04]  /*07b0*/  ULEA UR5, UR6, UR5, 0x18 ;  /* 0x0000000506057291 */ /* 0x004fc8000f8ec0ff */
[----:B------:R0:W-:Y:S01]  /*07c0*/  STS [R10], R13 ;  /* 0x0000000d0a007388 */ /* 0x0001e20000000800 */
[----:B------:R-:W-:Y:S06]  /*07d0*/  BAR.SYNC.DEFER_BLOCKING 0x0 ;  /* 0x0000000000007b1d */ /* 0x000fec0000010000 */
[----:B------:R-:W-:Y:S05]  /*07e0*/  BRA.U !UP0, `(.L_x_52) ;  /* 0x0000000108307547 */ /* 0x000fea000b800000 */
[----:B------:R-:W-:-:S07]  /*07f0*/  IMAD.MOV.U32 R6, RZ, RZ, R12 ;  /* 0x000000ffff067224 */ /* 0x000fce00078e000c */
.L_x_53:
[----:B0-----:R-:W-:-:S04]  /*0800*/  SHF.R.U32.HI R13, RZ, 0x1, R6 ;  /* 0x00000001ff0d7819 */ /* 0x001fc80000011606 */
[----:B------:R-:W-:-:S13]  /*0810*/  ISETP.GE.U32.AND P0, PT, R4, R13, PT ;  /* 0x0000000d0400720c */ /* 0x000fda0003f06070 */
[----:B------:R-:W-:Y:S01]  /*0820*/  @!P0 IMAD R9, R13, 0x4, R10 ;  /* 0x000000040d098824 */ /* 0x000fe200078e020a */
[----:B------:R-:W-:Y:S04]  /*0830*/  @!P0 LDS R7, [R10] ;  /* 0x000000000a078984 */ /* 0x000fe80000000800 */
[----:B------:R-:W0:Y:S02]  /*0840*/  @!P0 LDS R14, [R9] ;  /* 0x00000000090e8984 */ /* 0x000e240000000800 */
[----:B0-----:R-:W-:-:S05]  /*0850*/  @!P0 FMNMX R7, R7, R14, !PT ;  /* 0x0000000e07078209 */ /* 0x001fca0007800000 */
[----:B------:R1:W-:Y:S01]  /*0860*/  @!P0 STS [R10], R7 ;  /* 0x000000070a008388 */ /* 0x0003e20000000800 */
[----:B------:R-:W-:Y:S01]  /*0870*/  BAR.SYNC.DEFER_BLOCKING 0x0 ;  /* 0x0000000000007b1d */ /* 0x000fe20000010000 */
[----:B------:R-:W-:Y:S02]  /*0880*/  ISETP.GT.U32.AND P0, PT, R6, 0x3, PT ;  /* 0x000000030600780c */ /* 0x000fe40003f04070 */
[----:B------:R-:W-:-:S11]  /*0890*/  MOV R6, R13 ;  /* 0x0000000d00067202 */ /* 0x000fd60000000f00 */
[----:B-1----:R-:W-:Y:S05]  /*08a0*/  @P0 BRA `(.L_x_53) ;  /* 0xfffffffc00d40947 */ /* 0x002fea000383ffff */
.L_x_52:
[----:B------:R-:W-:Y:S01]  /*08b0*/  ISETP.GE.U32.AND P1, PT, R11, 0x3, PT ;  /* 0x000000030b00780c */ /* 0x000fe20003f26070 */
[----:B0-----:R-:W0:Y:S01]  /*08c0*/  LDS R13, [UR5] ;  /* 0x00000005ff0d7984 */ /* 0x001e220008000800 */
[----:B------:R-:W-:Y:S01]  /*08d0*/  BAR.SYNC.DEFER_BLOCKING 0x0 ;  /* 0x0000000000007b1d */ /* 0x000fe20000010000 */
[----:B------:R-:W-:Y:S01]  /*08e0*/  LOP3.LUT P0, R26, R8, 0x3, RZ, 0xc0, !PT ;  /* 0x00000003081a7812 */ /* 0x000fe2000780c0ff */
[----:B------:R-:W-:Y:S02]  /*08f0*/  IMAD.MOV.U32 R21, RZ, RZ, RZ ;  /* 0x000000ffff157224 */ /* 0x000fe400078e00ff */
[----:B------:R-:W-:Y:S02]  /*0900*/  IMAD.MOV.U32 R15, RZ, RZ, RZ ;  /* 0x000000ffff0f7224 */ /* 0x000fe400078e00ff */
[----:B------:R-:W-:-:S05]  /*0910*/  IMAD.MOV.U32 R17, RZ, RZ, RZ ;  /* 0x000000ffff117224 */ /* 0x000fca00078e00ff */
[----:B------:R-:W-:Y:S05]  /*0920*/  @!P1 BRA `(.L_x_54) ;  /* 0x0000000400389947 */ /* 0x000fea0003800000 */
[----:B------:R-:W1:Y:S01]  /*0930*/  LDC.64 R6, c[0x0][0x380] ;  /* 0x0000e000ff067b82 */ /* 0x000e620000000a00 */
[----:B------:R-:W-:Y:S01]  /*0940*/  LOP3.LUT R15, R8, 0x7ffffffc, RZ, 0xc0, !PT ;  /* 0x7ffffffc080f7812 */ /* 0x000fe200078ec0ff */
[----:B------:R-:W-:-:S06]  /*0950*/  HFMA2 R21, -RZ, RZ, 0, 0 ;  /* 0x00000000ff157431 */ /* 0x000fcc00000001ff */
[----:B------:R-:W2:Y:S01]  /*0960*/  LDC.64 R18, c[0x0][0x388] ;  /* 0x0000e200ff127b82 */ /* 0x000ea20000000a00 */
[----:B-1----:R-:W-:-:S04]  /*0970*/  LEA R6, P4, R2, R6, 0x2 ;  /* 0x0000000602067211 */ /* 0x002fc800078810ff */
[----:B------:R-:W-:Y:S02]  /*0980*/  IADD3 R6, P1, PT, R6, 0x8, RZ ;  /* 0x0000000806067810 */ /* 0x000fe40007f3e0ff */
[----:B------:R-:W-:Y:S02]  /*0990*/  LEA.HI.X R7, R2, R7, R0, 0x2, P4 ;  /* 0x0000000702077211 */ /* 0x000fe400020f1400 */
[----:B--2---:R-:W-:-:S03]  /*09a0*/  LEA R18, P2, R4, R18, 0x1 ;  /* 0x0000001204127211 */ /* 0x004fc600078408ff */
[----:B------:R-:W-:Y:S01]  /*09b0*/  IMAD.X R7, RZ, RZ, R7, P1 ;  /* 0x000000ffff077224 */ /* 0x000fe200008e0607 */
[----:B------:R-:W-:Y:S02]  /*09c0*/  IADD3 R8, P3, PT, R18, 0x400, RZ ;  /* 0x0000040012087810 */ /* 0x000fe40007f7e0ff */
[----:B------:R-:W-:Y:S01]  /*09d0*/  LEA.HI.X R9, R4, R19, RZ, 0x1, P2 ;  /* 0x0000001304097211 */ /* 0x000fe200010f0cff */
[----:B------:R-:W-:-:S04]  /*09e0*/  IMAD.MOV R19, RZ, RZ, -R15 ;  /* 0x000000ffff137224 */ /* 0x000fc800078e0a0f */
[----:B------:R-:W-:-:S07]  /*09f0*/  IMAD.X R9, RZ, RZ, R9, P3 ;  /* 0x000000ffff097224 */ /* 0x000fce00018e0609 */
.L_x_55:
[----:B------:R-:W0:Y:S04]  /*0a00*/  LDG.E.CONSTANT R14, desc[UR8][R6.64+-0x8] ;  /* 0xfffff808060e7981 */ /* 0x000e28000c1e9900 */
[----:B------:R-:W2:Y:S04]  /*0a10*/  LDG.E.CONSTANT R28, desc[UR8][R6.64+-0x4] ;  /* 0xfffffc08061c7981 */ /* 0x000ea8000c1e9900 */
[----:B------:R-:W3:Y:S04]  /*0a20*/  LDG.E.U16.CONSTANT R22, desc[UR8][R8.64+-0x400] ;  /* 0xfffc000808167981 */ /* 0x000ee8000c1e9500 */
[----:B------:R-:W4:Y:S01]  /*0a30*/  LDG.E.CONSTANT R24, desc[UR8][R6.64] ;  /* 0x0000000806187981 */ /* 0x000f22000c1e9900 */
[----:B------:R-:W-:Y:S01]  /*0a40*/  MOV R20, 0x3bbb989d ;  /* 0x3bbb989d00147802 */ /* 0x000fe20000000f00 */
[----:B------:R-:W-:-:S02]  /*0a50*/  IMAD.MOV.U32 R16, RZ, RZ, 0x437c0000 ;  /* 0x437c0000ff107424 */ /* 0x000fc400078e00ff */
[----:B0-----:R-:W-:-:S04]  /*0a60*/  FADD R25, -R13, R14 ;  /* 0x0000000e0d197221 */ /* 0x001fc80000000100 */
[----:B------:R-:W-:Y:S01]  /*0a70*/  FFMA.SAT R23, R25, R20, 0.5 ;  /* 0x3f00000019177423 */ /* 0x000fe20000002014 */
[----:B--2---:R-:W-:-:S03]  /*0a80*/  FADD R27, -R13, R28 ;  /* 0x0000001c0d1b7221 */ /* 0x004fc60000000100 */
[----:B------:R-:W-:Y:S01]  /*0a90*/  FFMA.RM R18, R23, R16, 12582913 ;  /* 0x4b40000117127423 */ /* 0x000fe20000004010 */
[----:B------:R-:W-:-:S03]  /*0aa0*/  FFMA.SAT R23, R27, R20, 0.5 ;  /* 0x3f0000001b177423 */ /* 0x000fc60000002014 */
[----:B------:R-:W-:Y:S01]  /*0ab0*/  FADD R14, R18, -12583039 ;  /* 0xcb40007f120e7421 */ /* 0x000fe20000000000 */
[----:B------:R-:W-:-:S03]  /*0ac0*/  FFMA.RM R23, R23, R16, 12582913 ;  /* 0x4b40000117177423 */ /* 0x000fc60000004010 */
[----:B------:R-:W-:-:S04]  /*0ad0*/  FFMA R14, R25, 1.4426950216293334961, -R14 ;  /* 0x3fb8aa3b190e7823 */ /* 0x000fc8000000080e */
[----:B------:R-:W-:Y:S01]  /*0ae0*/  FFMA R28, R25, 1.925963033500011079e-08, R14 ;  /* 0x32a57060191c7823 */ /* 0x000fe2000000000e */
[----:B------:R-:W-:-:S03]  /*0af0*/  FADD R14, R23, -12583039 ;  /* 0xcb40007f170e7421 */ /* 0x000fc60000000000 */
[----:B------:R-:W0:Y:S01]  /*0b00*/  MUFU.EX2 R25, R28 ;  /* 0x0000001c00197308 */ /* 0x000e220000000800 */
[----:B------:R-:W-:-:S04]  /*0b10*/  FFMA R14, R27, 1.4426950216293334961, -R14 ;  /* 0x3fb8aa3b1b0e7823 */ /* 0x000fc8000000080e */
[----:B------:R-:W-:Y:S02]  /*0b20*/  FFMA R27, R27, 1.925963033500011079e-08, R14 ;  /* 0x32a570601b1b7823 */ /* 0x000fe4000000000e */
[----:B------:R1:W2:Y:S01]  /*0b30*/  LDG.E.CONSTANT R14, desc[UR8][R6.64+0x4] ;  /* 0x00000408060e7981 */ /* 0x0002a2000c1e9900 */
[----:B------:R-:W-:Y:S02]  /*0b40*/  IMAD.SHL.U32 R18, R18, 0x800000, RZ ;  /* 0x0080000012127824 */ /* 0x000fe400078e00ff */
[----:B----4-:R-:W-:Y:S01]  /*0b50*/  FADD R29, -R13, R24 ;  /* 0x000000180d1d7221 */ /* 0x010fe20000000100 */
[----:B---3--:R-:W-:Y:S02]  /*0b60*/  HADD2.F32 R22, -RZ, R22.H0_H0 ;  /* 0x20000016ff167230 */ /* 0x008fe40000004100 */
[----:B------:R-:W-:Y:S02]  /*0b70*/  IMAD.SHL.U32 R24, R23, 0x800000, RZ ;  /* 0x0080000017187824 */ /* 0x000fe400078e00ff */
[----:B------:R-:W3:Y:S01]  /*0b80*/  LDG.E.U16.CONSTANT R23, desc[UR8][R8.64+-0x200] ;  /* 0xfffe000808177981 */ /* 0x000ee2000c1e9500 */
[----:B0-----:R-:W-:-:S02]  /*0b90*/  FMUL R18, R18, R25 ;  /* 0x0000001912127220 */ /* 0x001fc40000400000 */
[----:B------:R0:W4:Y:S02]  /*0ba0*/  MUFU.EX2 R25, R27 ;  /* 0x0000001b00197308 */ /* 0x0001240000000800 */
[----:B------:R-:W-:Y:S01]  /*0bb0*/  FFMA R22, R18, R22, R21 ;  /* 0x0000001612167223 */ /* 0x000fe20000000015 */
[----:B------:R-:W-:-:S04]  /*0bc0*/  FFMA.SAT R21, R29, R20, 0.5 ;  /* 0x3f0000001d157423 */ /* 0x000fc80000002014 */
[----:B------:R-:W-:Y:S01]  /*0bd0*/  FFMA.RM R21, R21, R16, 12582913 ;  /* 0x4b40000115157423 */ /* 0x000fe20000004010 */
[----:B0-----:R-:W5:Y:S01]  /*0be0*/  LDG.E.U16.CONSTANT R27, desc[UR8][R8.64] ;  /* 0x00000008081b7981 */ /* 0x001f62000c1e9500 */
[----:B----4-:R-:W-:Y:S02]  /*0bf0*/  FMUL R25, R24, R25 ;  /* 0x0000001918197220 */ /* 0x010fe40000400000 */
[----:B------:R-:W-:-:S04]  /*0c00*/  FADD R24, R21, -12583039 ;  /* 0xcb40007f15187421 */ /* 0x000fc80000000000 */
[----:B------:R-:W-:-:S04]  /*0c10*/  FFMA R24, R29, 1.4426950216293334961, -R24 ;  /* 0x3fb8aa3b1d187823 */ /* 0x000fc80000000818 */
[----:B------:R-:W-:Y:S02]  /*0c20*/  FFMA R28, R29, 1.925963033500011079e-08, R24 ;  /* 0x32a570601d1c7823 */ /* 0x000fe40000000018 */
[----:B------:R0:W4:Y:S04]  /*0c30*/  LDG.E.U16.CONSTANT R24, desc[UR8][R8.64+0x200] ;  /* 0x0002000808187981 */ /* 0x000128000c1e9500 */
[----:B------:R-:W0:Y:S01]  /*0c40*/  MUFU.EX2 R28, R28 ;  /* 0x0000001c001c7308 */ /* 0x000e220000000800 */
[----:B------:R-:W-:Y:S01]  /*0c50*/  VIADD R19, R19, 0x4 ;  /* 0x0000000413137836 */ /* 0x000fe20000000000 */
[----:B------:R-:W-:Y:S01]  /*0c60*/  SHF.L.U32 R21, R21, 0x17, RZ ;  /* 0x0000001715157819 */ /* 0x000fe200000006ff */
[----:B------:R-:W-:-:S03]  /*0c70*/  FADD R18, R18, R17 ;  /* 0x0000001112127221 */ /* 0x000fc60000000000 */
[----:B------:R-:W-:Y:S02]  /*0c80*/  ISETP.NE.AND P1, PT, R19, RZ, PT ;  /* 0x000000ff1300720c */ /* 0x000fe40003f25270 */
[----:B-1----:R-:W-:Y:S02]  /*0c90*/  IADD3 R6, P2, PT, R6, 0x10, RZ ;  /* 0x0000001006067810 */ /* 0x002fe40007f5e0ff */
[----:B0-----:R-:W-:Y:S01]  /*0ca0*/  IADD3 R8, P3, PT, R8, 0x800, RZ ;  /* 0x0000080008087810 */ /* 0x001fe20007f7e0ff */
[----:B------:R-:W-:Y:S02]  /*0cb0*/  FMUL R21, R21, R28 ;  /* 0x0000001c15157220 */ /* 0x000fe40000400000 */
[----:B------:R-:W-:Y:S01]  /*0cc0*/  IMAD.X R7, RZ, RZ, R7, P2 ;  /* 0x000000ffff077224 */ /* 0x000fe200010e0607 */
[----:B------:R-:W-:Y:S01]  /*0cd0*/  IADD3.X R9, PT, PT, RZ, R9, RZ, P3, !PT ;  /* 0x00000009ff097210 */ /* 0x000fe20001ffe4ff */
[----:B--2---:R-:W-:-:S04]  /*0ce0*/  FADD R29, -R13, R14 ;  /* 0x0000000e0d1d7221 */ /* 0x004fc80000000100 */
[----:B------:R-:W-:-:S04]  /*0cf0*/  FFMA.SAT R20, R29, R20, 0.5 ;  /* 0x3f0000001d147423 */ /* 0x000fc80000002014 */
[----:B------:R-:W-:-:S04]  /*0d00*/  FFMA.RM R16, R20, R16, 12582913 ;  /* 0x4b40000114107423 */ /* 0x000fc80000004010 */
[----:B------:R-:W-:-:S04]  /*0d10*/  FADD R14, R16, -12583039 ;  /* 0xcb40007f100e7421 */ /* 0x000fc80000000000 */
[----:B------:R-:W-:-:S04]  /*0d20*/  FFMA R14, R29, 1.4426950216293334961, -R14 ;  /* 0x3fb8aa3b1d0e7823 */ /* 0x000fc8000000080e */
[----:B------:R-:W-:-:S04]  /*0d30*/  FFMA R29, R29, 1.925963033500011079e-08, R14 ;  /* 0x32a570601d1d7823 */ /* 0x000fc8000000000e */
[----:B------:R-:W0:Y:S01]  /*0d40*/  MUFU.EX2 R14, R29 ;  /* 0x0000001d000e7308 */ /* 0x000e220000000800 */
[----:B---3--:R-:W-:Y:S02]  /*0d50*/  HADD2.F32 R23, -RZ, R23.H0_H0 ;  /* 0x20000017ff177230 */ /* 0x008fe40000004100 */
[----:B-----5:R-:W-:-:S03]  /*0d60*/  HADD2.F32 R27, -RZ, R27.H0_H0 ;  /* 0x2000001bff1b7230 */ /* 0x020fc60000004100 */
[----:B------:R-:W-:Y:S01]  /*0d70*/  FFMA R22, R25, R23, R22 ;  /* 0x0000001719167223 */ /* 0x000fe20000000016 */
[----:B------:R-:W-:Y:S01]  /*0d80*/  FADD R25, R18, R25 ;  /* 0x0000001912197221 */ /* 0x000fe20000000000 */
[----:B------:R-:W-:-:S03]  /*0d90*/  IMAD.SHL.U32 R17, R16, 0x800000, RZ ;  /* 0x0080000010117824 */ /* 0x000fc600078e00ff */
[----:B------:R-:W-:Y:S01]  /*0da0*/  FADD R25, R25, R21 ;  /* 0x0000001519197221 */ /* 0x000fe20000000000 */
[----:B------:R-:W-:Y:S01]  /*0db0*/  FFMA R21, R21, R27, R22 ;  /* 0x0000001b15157223 */ /* 0x000fe20000000016 */
[----:B----4-:R-:W-:Y:S02]  /*0dc0*/  HADD2.F32 R24, -RZ, R24.H0_H0 ;  /* 0x20000018ff187230 */ /* 0x010fe40000004100 */
[----:B0-----:R-:W-:-:S04]  /*0dd0*/  FMUL R14, R17, R14 ;  /* 0x0000000e110e7220 */ /* 0x001fc80000400000 */
[----:B------:R-:W-:Y:S01]  /*0de0*/  FADD R17, R25, R14 ;  /* 0x0000000e19117221 */ /* 0x000fe20000000000 */
[----:B------:R-:W-:Y:S01]  /*0df0*/  FFMA R21, R14, R24, R21 ;  /* 0x000000180e157223 */ /* 0x000fe20000000015 */
[----:B------:R-:W-:Y:S06]  /*0e00*/  @P1 BRA `(.L_x_55) ;  /* 0xfffffff800fc1947 */ /* 0x000fec000383ffff */
.L_x_54:
[----:B------:R-:W-:Y:S01]  /*0e10*/  IMAD.MOV.U32 R5, RZ, RZ, RZ ;  /* 0x000000ffff057224 */ /* 0x000fe200078e00ff */
[----:B------:R-:W-:Y:S06]  /*0e20*/  @!P0 BRA `(.L_x_56) ;  /* 0x0000000400188947 */ /* 0x000fec0003800000 */
[----:B------:R-:W-:Y:S02]  /*0e30*/  ISETP.NE.AND P0, PT, R26, 0x1, PT ;  /* 0x000000011a00780c */ /* 0x000fe40003f05270 */
[----:B------:R-:W-:-:S04]  /*0e40*/  LOP3.LUT R6, R11, 0x1, RZ, 0xc0, !PT ;  /* 0x000000010b067812 */ /* 0x000fc800078ec0ff */
[----:B------:R-:W-:-:S07]  /*0e50*/  ISETP.NE.U32.AND P1, PT, R6, 0x1, PT ;  /* 0x000000010600780c */ /* 0x000fce0003f25070 */
[----:B------:R-:W-:Y:S06]  /*0e60*/  @!P0 BRA `(.L_x_57) ;  /* 0x0000000000a08947 */ /* 0x000fec0003800000 */
[----:B------:R-:W1:Y:S01]  /*0e70*/  LDC.64 R18, c[0x0][0x380] ;  /* 0x0000e000ff127b82 */ /* 0x000e620000000a00 */
[----:B------:R-:W-:-:S05]  /*0e80*/  IADD3 R6, P0, PT, R15, R2, RZ ;  /* 0x000000020f067210 */ /* 0x000fca0007f1e0ff */
[----:B------:R-:W-:Y:S01]  /*0e90*/  IMAD.X R7, RZ, RZ, R0, P0 ;  /* 0x000000ffff077224 */ /* 0x000fe200000e0600 */
[----:B-1----:R-:W-:-:S04]  /*0ea0*/  LEA R18, P0, R6, R18, 0x2 ;  /* 0x0000001206127211 */ /* 0x002fc800078010ff */
[----:B------:R-:W-:Y:S02]  /*0eb0*/  LEA.HI.X R19, R6, R19, R7, 0x2, P0 ;  /* 0x0000001306137211 */ /* 0x000fe400000f1407 */
[----:B------:R-:W1:Y:S03]  /*0ec0*/  LDC.64 R6, c[0x0][0x388] ;  /* 0x0000e200ff067b82 */ /* 0x000e660000000a00 */
[----:B------:R-:W0:Y:S04]  /*0ed0*/  LDG.E.CONSTANT R14, desc[UR8][R18.64] ;  /* 0x00000008120e7981 */ /* 0x000e28000c1e9900 */
[----:B------:R-:W2:Y:S01]  /*0ee0*/  LDG.E.CONSTANT R20, desc[UR8][R18.64+0x4] ;  /* 0x0000040812147981 */ /* 0x000ea2000c1e9900 */
[----:B------:R-:W-:-:S03]  /*0ef0*/  IMAD.WIDE.U32 R8, R15, 0x100, R4 ;  /* 0x000001000f087825 */ /* 0x000fc600078e0004 */
[----:B-1----:R-:W-:-:S04]  /*0f00*/  LEA R6, P0, R8, R6, 0x1 ;  /* 0x0000000608067211 */ /* 0x002fc800078008ff */
[----:B------:R-:W-:-:S05]  /*0f10*/  LEA.HI.X R7, R8, R7, R9, 0x1, P0 ;  /* 0x0000000708077211 */ /* 0x000fca00000f0c09 */
[----:B------:R-:W3:Y:S04]  /*0f20*/  LDG.E.U16.CONSTANT R8, desc[UR8][R6.64] ;  /* 0x0000000806087981 */ /* 0x000ee8000c1e9500 */
[----:B------:R1:W4:Y:S01]  /*0f30*/  LDG.E.U16.CONSTANT R9, desc[UR8][R6.64+0x200] ;  /* 0x0002000806097981 */ /* 0x000322000c1e9500 */
[----:B------:R-:W-:Y:S01]  /*0f40*/  IMAD.MOV.U32 R23, RZ, RZ, 0x3bbb989d ;  /* 0x3bbb989dff177424 */ /* 0x000fe200078e00ff */
[----:B------:R-:W-:Y:S01]  /*0f50*/  MOV R25, 0x437c0000 ;  /* 0x437c000000197802 */ /* 0x000fe20000000f00 */
[----:B------:R-:W-:Y:S02]  /*0f60*/  VIADD R15, R15, 0x2 ;  /* 0x000000020f0f7836 */ /* 0x000fe40000000000 */
[----:B0-----:R-:W-:-:S04]  /*0f70*/  FADD R14, -R13, R14 ;  /* 0x0000000e0d0e7221 */ /* 0x001fc80000000100 */
[----:B------:R-:W-:Y:S01]  /*0f80*/  FFMA.SAT R16, R14, R23, 0.5 ;  /* 0x3f0000000e107423 */ /* 0x000fe20000002017 */
[----:B--2---:R-:W-:-:S03]  /*0f90*/  FADD R20, -R13, R20 ;  /* 0x000000140d147221 */ /* 0x004fc60000000100 */
[----:B------:R-:W-:Y:S01]  /*0fa0*/  FFMA.RM R16, R16, R25, 12582913 ;  /* 0x4b40000110107423 */ /* 0x000fe20000004019 */
[----:B------:R-:W-:-:S03]  /*0fb0*/  FFMA.SAT R18, R20, R23, 0.5 ;  /* 0x3f00000014127423 */ /* 0x000fc60000002017 */
[----:B------:R-:W-:Y:S01]  /*0fc0*/  FADD R19, R16, -12583039 ;  /* 0xcb40007f10137421 */ /* 0x000fe20000000000 */
[----:B------:R-:W-:Y:S01]  /*0fd0*/  FFMA.RM R18, R18, R25, 12582913 ;  /* 0x4b40000112127423 */ /* 0x000fe20000004019 */
[----:B------:R-:W-:Y:S02]  /*0fe0*/  IMAD.SHL.U32 R16, R16, 0x800000, RZ ;  /* 0x0080000010107824 */ /* 0x000fe400078e00ff */
[----:B------:R-:W-:Y:S01]  /*0ff0*/  FFMA R19, R14, 1.4426950216293334961, -R19 ;  /* 0x3fb8aa3b0e137823 */ /* 0x000fe20000000813 */
[C---:B-1----:R-:W-:Y:S01]  /*1000*/  FADD R7, R18.reuse, -12583039 ;  /* 0xcb40007f12077421 */ /* 0x042fe20000000000 */
[----:B------:R-:W-:Y:S02]  /*1010*/  IMAD.SHL.U32 R18, R18, 0x800000, RZ ;  /* 0x0080000012127824 */ /* 0x000fe400078e00ff */
[----:B------:R-:W-:Y:S01]  /*1020*/  FFMA R19, R14, 1.925963033500011079e-08, R19 ;  /* 0x32a570600e137823 */ /* 0x000fe20000000013 */
[----:B------:R-:W-:-:S04]  /*1030*/  FFMA R7, R20, 1.4426950216293334961, -R7 ;  /* 0x3fb8aa3b14077823 */ /* 0x000fc80000000807 */
[----:B------:R-:W-:Y:S01]  /*1040*/  FFMA R7, R20, 1.925963033500011079e-08, R7 ;  /* 0x32a5706014077823 */ /* 0x000fe20000000007 */
[----:B------:R-:W0:Y:S01]  /*1050*/  MUFU.EX2 R19, R19 ;  /* 0x0000001300137308 */ /* 0x000e220000000800 */
[----:B---3--:R-:W-:-:S07]  /*1060*/  HADD2.F32 R8, -RZ, R8.H0_H0 ;  /* 0x20000008ff087230 */ /* 0x008fce0000004100 */
[----:B------:R-:W1:Y:S01]  /*1070*/  MUFU.EX2 R7, R7 ;  /* 0x0000000700077308 */ /* 0x000e620000000800 */
[----:B----4-:R-:W-:Y:S02]  /*1080*/  HADD2.F32 R9, -RZ, R9.H0_H0 ;  /* 0x20000009ff097230 */ /* 0x010fe40000004100 */
[----:B0-----:R-:W-:-:S04]  /*1090*/  FMUL R16, R16, R19 ;  /* 0x0000001310107220 */ /* 0x001fc80000400000 */
[----:B------:R-:W-:Y:S01]  /*10a0*/  FADD R17, R17, R16 ;  /* 0x0000001011117221 */ /* 0x000fe20000000000 */
[----:B------:R-:W-:Y:S01]  /*10b0*/  FFMA R8, R16, R8, R21 ;  /* 0x0000000810087223 */ /* 0x000fe20000000015 */
[----:B-1----:R-:W-:-:S04]  /*10c0*/  FMUL R23, R18, R7 ;  /* 0x0000000712177220 */ /* 0x002fc80000400000 */
[----:B------:R-:W-:Y:S01]  /*10d0*/  FADD R17, R17, R23 ;  /* 0x0000001711117221 */ /* 0x000fe20000000000 */
[----:B------:R-:W-:-:S07]  /*10e0*/  FFMA R21, R23, R9, R8 ;  /* 0x0000000917157223 */ /* 0x000fce0000000008 */
.L_x_57:
[----:B------:R-:W-:Y:S05]  /*10f0*/  @!P1 BRA `(.L_x_56) ;  /* 0x0000000000649947 */ /* 0x000fea0003800000 */
[----:B------:R-:W1:Y:S01]  /*1100*/  LDC.64 R6, c[0x0][0x380] ;  /* 0x0000e000ff067b82 */ /* 0x000e620000000a00 */
[----:B------:R-:W-:-:S04]  /*1110*/  IADD3 R2, P0, PT, R15, R2, RZ ;  /* 0x000000020f027210 */ /* 0x000fc80007f1e0ff */
[----:B------:R-:W-:-:S03]  /*1120*/  IADD3.X R0, PT, PT, RZ, R0, RZ, P0, !PT ;  /* 0x00000000ff007210 */ /* 0x000fc600007fe4ff */
[----:B------:R-:W2:Y:S01]  /*1130*/  LDC.64 R8, c[0x0][0x388] ;  /* 0x0000e200ff087b82 */ /* 0x000ea20000000a00 */
[----:B-1----:R-:W-:-:S04]  /*1140*/  LEA R6, P0, R2, R6, 0x2 ;  /* 0x0000000602067211 */ /* 0x002fc800078010ff */
[----:B------:R-:W-:-:S05]  /*1150*/  LEA.HI.X R7, R2, R7, R0, 0x2, P0 ;  /* 0x0000000702077211 */ /* 0x000fca00000f1400 */
[----:B------:R-:W0:Y:S01]  /*1160*/  LDG.E.CONSTANT R6, desc[UR8][R6.64] ;  /* 0x0000000806067981 */ /* 0x000e22000c1e9900 */
[----:B------:R-:W-:-:S03]  /*1170*/  IMAD.WIDE.U32 R2, R15, 0x100, R4 ;  /* 0x000001000f027825 */ /* 0x000fc600078e0004 */
[----:B--2---:R-:W-:-:S04]  /*1180*/  LEA R8, P0, R2, R8, 0x1 ;  /* 0x0000000802087211 */ /* 0x004fc800078008ff */
[----:B------:R-:W-:-:S05]  /*1190*/  LEA.HI.X R9, R2, R9, R3, 0x1, P0 ;  /* 0x0000000902097211 */ /* 0x000fca00000f0c03 */
[----:B------:R-:W2:Y:S01]  /*11a0*/  LDG.E.U16.CONSTANT R8, desc[UR8][R8.64] ;  /* 0x0000000808087981 */ /* 0x000ea2000c1e9500 */
[----:B------:R-:W-:Y:S02]  /*11b0*/  IMAD.MOV.U32 R0, RZ, RZ, 0x3bbb989d ;  /* 0x3bbb989dff007424 */ /* 0x000fe400078e00ff */
[----:B------:R-:W-:Y:S02]  /*11c0*/  IMAD.MOV.U32 R3, RZ, RZ, 0x437c0000 ;  /* 0x437c0000ff037424 */ /* 0x000fe400078e00ff */
[----:B0-----:R-:W-:-:S04]  /*11d0*/  FADD R13, -R13, R6 ;  /* 0x000000060d0d7221 */ /* 0x001fc80000000100 */
[----:B------:R-:W-:-:S04]  /*11e0*/  FFMA.SAT R0, R13, R0, 0.5 ;  /* 0x3f0000000d007423 */ /* 0x000fc80000002000 */
[----:B------:R-:W-:-:S04]  /*11f0*/  FFMA.RM R0, R0, R3, 12582913 ;  /* 0x4b40000100007423 */ /* 0x000fc80000004003 */
[C---:B------:R-:W-:Y:S01]  /*1200*/  FADD R2, R0.reuse, -12583039 ;  /* 0xcb40007f00027421 */ /* 0x040fe20000000000 */
[----:B------:R-:W-:Y:S02]  /*1210*/  IMAD.SHL.U32 R0, R0, 0x800000, RZ ;  /* 0x0080000000007824 */ /* 0x000fe400078e00ff */
[----:B--2---:R-:W-:Y:S02]  /*1220*/  HADD2.F32 R8, -RZ, R8.H0_H0 ;  /* 0x20000008ff087230 */ /* 0x004fe40000004100 */
[----:B------:R-:W-:-:S04]  /*1230*/  FFMA R2, R13, 1.4426950216293334961, -R2 ;  /* 0x3fb8aa3b0d027823 */ /* 0x000fc80000000802 */
[----:B------:R-:W-:-:S04]  /*1240*/  FFMA R2, R13, 1.925963033500011079e-08, R2 ;  /* 0x32a570600d027823 */ /* 0x000fc80000000002 */
[----:B------:R-:W0:Y:S02]  /*1250*/  MUFU.EX2 R3, R2 ;  /* 0x0000000200037308 */ /* 0x000e240000000800 */
[----:B0-----:R-:W-:-:S04]  /*1260*/  FMUL R0, R0, R3 ;  /* 0x0000000300007220 */ /* 0x001fc80000400000 */
[----:B------:R-:W-:Y:S01]  /*1270*/  FADD R17, R17, R0 ;  /* 0x0000000011117221 */ /* 0x000fe20000000000 */
[----:B------:R-:W-:-:S07]  /*1280*/  FFMA R21, R0, R8, R21 ;  /* 0x0000000800157223 */ /* 0x000fce0000000015 */
.L_x_56:
[----:B------:R-:W1:Y:S01]  /*1290*/  S2UR UR5, SR_CgaCtaId ;  /* 0x00000000000579c3 */ /* 0x000e620000008800 */
[----:B------:R-:W-:Y:S01]  /*12a0*/  ISETP.GE.U32.AND P0, PT, R12, 0x2, PT ;  /* 0x000000020c00780c */ /* 0x000fe20003f06070 */
[----:B------:R-:W-:Y:S01]  /*12b0*/  UMOV UR4, 0x400 ;  /* 0x0000040000047882 */ /* 0x000fe20000000000 */
[----:B------:R2:W-:Y:S01]  /*12c0*/  STS [R10], R17 ;  /* 0x000000110a007388 */ /* 0x0005e20000000800 */
[----:B-1----:R-:W-:-:S04]  /*12d0*/  ULEA UR4, UR5, UR4, 0x18 ;  /* 0x0000000405047291 */ /* 0x002fc8000f8ec0ff */
[----:B------:R-:W-:Y:S06]  /*12e0*/  BAR.SYNC.DEFER_BLOCKING 0x0 ;  /* 0x0000000000007b1d */ /* 0x000fec0000010000 */
[----:B--2---:R-:W-:Y:S05]  /*12f0*/  @!P0 BRA `(.L_x_58) ;  /* 0x00000000002c8947 */ /* 0x004fea0003800000 */
.L_x_59:
[----:B------:R-:W-:-:S04]  /*1300*/  SHF.R.U32.HI R7, RZ, 0x1, R12 ;  /* 0x00000001ff077819 */ /* 0x000fc8000001160c */
[----:B------:R-:W-:-:S13]  /*1310*/  ISETP.GE.U32.AND P0, PT, R4, R7, PT ;  /* 0x000000070400720c */ /* 0x000fda0003f06070 */
[----:B------:R-:W-:Y:S01]  /*1320*/  @!P0 LEA R0, R7, R10, 0x2 ;  /* 0x0000000a07008211 */ /* 0x000fe200078e10ff */
[----:B------:R-:W-:Y:S05]  /*1330*/  @!P0 LDS R3, [R10] ;  /* 0x000000000a038984 */ /* 0x000fea0000000800 */
[----:B------:R-:W1:Y:S02]  /*1340*/  @!P0 LDS R0, [R0] ;  /* 0x0000000000008984 */ /* 0x000e640000000800 */
[----:B-1----:R-:W-:-:S05]  /*1350*/  @!P0 FADD R3, R0, R3 ;  /* 0x0000000300038221 */ /* 0x002fca0000000000 */
[----:B------:R1:W-:Y:S01]  /*1360*/  @!P0 STS [R10], R3 ;  /* 0x000000030a008388 */ /* 0x0003e20000000800 */
[----:B------:R-:W-:Y:S01]  /*1370*/  BAR.SYNC.DEFER_BLOCKING 0x0 ;  /* 0x0000000000007b1d */ /* 0x000fe20000010000 */
[----:B------:R-:W-:Y:S01]  /*1380*/  ISETP.GT.U32.AND P0, PT, R12, 0x3, PT ;  /* 0x000000030c00780c */ /* 0x000fe20003f04070 */
[----:B------:R-:W-:-:S12]  /*1390*/  IMAD.MOV.U32 R12, RZ, RZ, R7 ;  /* 0x000000ffff0c7224 */ /* 0x000fd800078e0007 */
[----:B-1----:R-:W-:Y:S05]  /*13a0*/  @P0 BRA `(.L_x_59) ;  /* 0xfffffffc00d40947 */ /* 0x002fea000383ffff */
.L_x_58:
[----:B------:R-:W1:Y:S01]  /*13b0*/  LDS R0, [UR4] ;  /* 0x00000004ff007984 */ /* 0x000e620008000800 */
[----:B------:R-:W-:Y:S01]  /*13c0*/  BSSY.RECONVERGENT B0, `(.L_x_60) ;  /* 0x000000e000007945 */ /* 0x000fe20003800200 */
[----:B-1----:R-:W-:-:S04]  /*13d0*/  FADD R6, R0, 9.9999997171806853657e-10 ;  /* 0x3089705f00067421 */ /* 0x002fc80000000000 */
[----:B------:R-:W1:Y:S01]  /*13e0*/  MUFU.RCP R3, R6 ;  /* 0x0000000600037308 */ /* 0x000e620000001000 */
[----:B------:R-:W-:Y:S07]  /*13f0*/  BAR.SYNC.DEFER_BLOCKING 0x0 ;  /* 0x0000000000007b1d */ /* 0x000fee0000010000 */
[----:B------:R-:W2:Y:S01]  /*1400*/  FCHK P0, R21, R6 ;  /* 0x0000000615007302 */ /* 0x000ea20000000000 */
[----:B-1----:R-:W-:-:S04]  /*1410*/  FFMA R0, -R6, R3, 1 ;  /* 0x3f80000006007423 */ /* 0x002fc80000000103 */
[----:B------:R-:W-:-:S04]  /*1420*/  FFMA R0, R3, R0, R3 ;  /* 0x0000000003007223 */ /* 0x000fc80000000003 */
[----:B------:R-:W-:-:S04]  /*1430*/  FFMA R3, R0, R21, RZ ;  /* 0x0000001500037223 */ /* 0x000fc800000000ff */
[----:B------:R-:W-:-:S04]  /*1440*/  FFMA R2, -R6, R3, R21 ;  /* 0x0000000306027223 */ /* 0x000fc80000000115 */
[----:B------:R-:W-:Y:S01]  /*1450*/  FFMA R0, R0, R2, R3 ;  /* 0x0000000200007223 */ /* 0x000fe20000000003 */
[----:B--2---:R-:W-:Y:S06]  /*1460*/  @!P0 BRA `(.L_x_61) ;  /* 0x00000000000c8947 */ /* 0x004fec0003800000 */
[----:B------:R-:W-:Y:S01]  /*1470*/  IMAD.MOV.U32 R3, RZ, RZ, R21 ;  /* 0x000000ffff037224 */ /* 0x000fe200078e0015 */
[----:B------:R-:W-:-:S07]  /*1480*/  MOV R2, 0x14a0 ;  /* 0x000014a000027802 */ /* 0x000fce0000000f00 */
[----:B0-----:R-:W-:Y:S05]  /*1490*/  CALL.REL.NOINC `($__internal_1_$__cuda_sm3x_div_rn_noftz_f32_slowpath) ;  /* 0x0000000000247944 */ /* 0x001fea0003c00000 */
.L_x_61:
[----:B------:R-:W-:Y:S05]  /*14a0*/  BSYNC.RECONVERGENT B0 ;  /* 0x0000000000007941 */ /* 0x000fea0003800200 */
.L_x_60:
[----:B------:R-:W1:Y:S01]  /*14b0*/  LDCU.64 UR4, c[0x0][0x390] ;  /* 0x00007200ff0477ac */ /* 0x000e620008000a00 */
[C---:B------:R-:W-:Y:S02]  /*14c0*/  LEA R4, P0, R11.reuse, R4, 0x8 ;  /* 0x000000040b047211 */ /* 0x040fe400078040ff */
[----:B------:R-:W-:Y:S02]  /*14d0*/  F2FP.F16.F32.PACK_AB R0, RZ, R0 ;  /* 0x00000000ff00723e */ /* 0x000fe400000000ff */
[----:B------:R-:W-:Y:S02]  /*14e0*/  LEA.HI.X R11, R11, RZ, RZ, 0x8, P0 ;  /* 0x000000ff0b0b7211 */ /* 0x000fe400000f44ff */
[----:B-1----:R-:W-:-:S04]  /*14f0*/  LEA R2, P0, R4, UR4, 0x1 ;  /* 0x0000000404027c11 */ /* 0x002fc8000f8008ff */
[----:B------:R-:W-:-:S05]  /*1500*/  LEA.HI.X R3, R4, UR5, R11, 0x1, P0 ;  /* 0x0000000504037c11 */ /* 0x000fca00080f0c0b */
[----:B------:R-:W-:Y:S01]  /*1510*/  STG.E.U16 desc[UR8][R2.64], R0 ;  /* 0x0000000002007986 */ /* 0x000fe2000c101508 */
[----:B------:R-:W-:Y:S05]  /*1520*/  EXIT ;  /* 0x000000000000794d */ /* 0x000fea0003800000 */
        .weak           $__internal_1_$__cuda_sm3x_div_rn_noftz_f32_slowpath
        .type           $__internal_1_$__cuda_sm3x_div_rn_noftz_f32_slowpath,@function
        .size           $__internal_1_$__cuda_sm3x_div_rn_noftz_f32_slowpath,(.L_x_112 - $__internal_1_$__cuda_sm3x_div_rn_noftz_f32_slowpath)
$__internal_1_$__cuda_sm3x_div_rn_noftz_f32_slowpath:
[----:B------:R-:W-:Y:S01]  /*1530*/  SHF.R.U32.HI R7, RZ, 0x17, R6 ;  /* 0x00000017ff077819 */ /* 0x000fe20000011606 */
[----:B------:R-:W-:Y:S01]  /*1540*/  BSSY.RECONVERGENT B1, `(.L_x_62) ;  /* 0x0000063000017945 */ /* 0x000fe20003800200 */
[----:B------:R-:W-:Y:S02]  /*1550*/  SHF.R.U32.HI R0, RZ, 0x17, R3 ;  /* 0x00000017ff007819 */ /* 0x000fe40000011603 */
[----:B------:R-:W-:Y:S02]  /*1560*/  LOP3.LUT R7, R7, 0xff, RZ, 0xc0, !PT ;  /* 0x000000ff07077812 */ /* 0x000fe400078ec0ff */
[----:B------:R-:W-:Y:S02]  /*1570*/  LOP3.LUT R12, R0, 0xff, RZ, 0xc0, !PT ;  /* 0x000000ff000c7812 */ /* 0x000fe400078ec0ff */
[----:B------:R-:W-:-:S03]  /*1580*/  IADD3 R9, PT, PT, R7, -0x1, RZ ;  /* 0xffffffff07097810 */ /* 0x000fc60007ffe0ff */
[----:B------:R-:W-:Y:S01]  /*1590*/  VIADD R10, R12, 0xffffffff ;  /* 0xffffffff0c0a7836 */ /* 0x000fe20000000000 */
[----:B------:R-:W-:-:S04]  /*15a0*/  ISETP.GT.U32.AND P0, PT, R9, 0xfd, PT ;  /* 0x000000fd0900780c */ /* 0x000fc80003f04070 */
[----:B------:R-:W-:-:S13]  /*15b0*/  ISETP.GT.U32.OR P0, PT, R10, 0xfd, P0 ;  /* 0x000000fd0a00780c */ /* 0x000fda0000704470 */
[----:B------:R-:W-:Y:S01]  /*15c0*/  @!P0 IMAD.MOV.U32 R8, RZ, RZ, RZ ;  /* 0x000000ffff088224 */ /* 0x000fe200078e00ff */
[----:B------:R-:W-:Y:S06]  /*15d0*/  @!P0 BRA `(.L_x_63) ;  /* 0x0000000000608947 */ /* 0x000fec0003800000 */
[----:B------:R-:W-:Y:S02]  /*15e0*/  FSETP.GTU.FTZ.AND P0, PT, |R3|, +INF , PT ;  /* 0x7f8000000300780b */ /* 0x000fe40003f1c200 */
[----:B------:R-:W-:Y:S02]  /*15f0*/  FSETP.GTU.FTZ.AND P1, PT, |R6|, +INF , PT ;  /* 0x7f8000000600780b */ /* 0x000fe40003f3c200 */
[----:B------:R-:W-:Y:S02]  /*1600*/  MOV R0, R6 ;  /* 0x0000000600007202 */ /* 0x000fe40000000f00 */
[----:B------:R-:W-:-:S13]  /*1610*/  PLOP3.LUT P0, PT, P0, P1, PT, 0xf8, 0x8f ;  /* 0x00000000008f781c */ /* 0x000fda0000703f70 */
[----:B------:R-:W-:Y:S05]  /*1620*/  @P0 BRA `(.L_x_64) ;  /* 0x00000004004c0947 */ /* 0x000fea0003800000 */
[----:B------:R-:W-:-:S13]  /*1630*/  LOP3.LUT P0, RZ, R6, 0x7fffffff, R3, 0xc8, !PT ;  /* 0x7fffffff06ff7812 */ /* 0x000fda000780c803 */
[----:B------:R-:W-:Y:S05]  /*1640*/  @!P0 BRA `(.L_x_65) ;  /* 0x00000004003c8947 */ /* 0x000fea0003800000 */
[C---:B------:R-:W-:Y:S02]  /*1650*/  FSETP.NEU.FTZ.AND P2, PT, |R3|.reuse, +INF , PT ;  /* 0x7f8000000300780b */ /* 0x040fe40003f5d200 */
[----:B------:R-:W-:Y:S02]  /*1660*/  FSETP.NEU.FTZ.AND P1, PT, |R0|, +INF , PT ;  /* 0x7f8000000000780b */ /* 0x000fe40003f3d200 */
[----:B------:R-:W-:-:S11]  /*1670*/  FSETP.NEU.FTZ.AND P0, PT, |R3|, +INF , PT ;  /* 0x7f8000000300780b */ /* 0x000fd60003f1d200 */
[----:B------:R-:W-:Y:S05]  /*1680*/  @!P1 BRA !P2, `(.L_x_65) ;  /* 0x00000004002c9947 */ /* 0x000fea0005000000 */
[----:B------:R-:W-:-:S04]  /*1690*/  LOP3.LUT P2, RZ, R3, 0x7fffffff, RZ, 0xc0, !PT ;  /* 0x7fffffff03ff7812 */ /* 0x000fc8000784c0ff */
[----:B------:R-:W-:-:S13]  /*16a0*/  PLOP3.LUT P1, PT, P1, P2, PT, 0x2f, 0xf2 ;  /* 0x0000000000f2781c */ /* 0x000fda0000f24577 */
[----:B------:R-:W-:Y:S05]  /*16b0*/  @P1 BRA `(.L_x_66) ;  /* 0x0000000400181947 */ /* 0x000fea0003800000 */
[----:B------:R-:W-:-:S04]  /*16c0*/  LOP3.LUT P1, RZ, R6, 0x7fffffff, RZ, 0xc0, !PT ;  /* 0x7fffffff06ff7812 */ /* 0x000fc8000782c0ff */
[----:B------:R-:W-:-:S13]  /*16d0*/  PLOP3.LUT P0, PT, P0, P1, PT, 0x2f, 0xf2 ;  /* 0x0000000000f2781c */ /* 0x000fda0000702577 */
[----:B------:R-:W-:Y:S05]  /*16e0*/  @P0 BRA `(.L_x_67) ;  /* 0x0000000400000947 */ /* 0x000fea0003800000 */
[----:B------:R-:W-:Y:S02]  /*16f0*/  ISETP.GE.AND P0, PT, R10, RZ, PT ;  /* 0x000000ff0a00720c */ /* 0x000fe40003f06270 */
[----:B------:R-:W-:-:S11]  /*1700*/  ISETP.GE.AND P1, PT, R9, RZ, PT ;  /* 0x000000ff0900720c */ /* 0x000fd60003f26270 */
[----:B------:R-:W-:Y:S02]  /*1710*/  @P0 IMAD.MOV.U32 R8, RZ, RZ, RZ ;  /* 0x000000ffff080224 */ /* 0x000fe400078e00ff */
[----:B------:R-:W-:Y:S01]  /*1720*/  @!P0 FFMA R3, R3, 1.84467440737095516160e+19, RZ ;  /* 0x5f80000003038823 */ /* 0x000fe200000000ff */
[----:B------:R-:W-:Y:S02]  /*1730*/  @!P0 IMAD.MOV.U32 R8, RZ, RZ, -0x40 ;  /* 0xffffffc0ff088424 */ /* 0x000fe400078e00ff */
[----:B------:R-:W-:-:S03]  /*1740*/  @!P1 FFMA R6, R0, 1.84467440737095516160e+19, RZ ;  /* 0x5f80000000069823 */ /* 0x000fc600000000ff */
[----:B------:R-:W-:-:S07]  /*1750*/  @!P1 IADD3 R8, PT, PT, R8, 0x40, RZ ;  /* 0x0000004008089810 */ /* 0x000fce0007ffe0ff */
.L_x_63:
[----:B------:R-:W-:Y:S01]  /*1760*/  LEA R9, R7, 0xc0800000, 0x17 ;  /* 0xc080000007097811 */ /* 0x000fe200078eb8ff */
[----:B------:R-:W-:Y:S04]  /*1770*/  BSSY.RECONVERGENT B2, `(.L_x_68) ;  /* 0x0000036000027945 */ /* 0x000fe80003800200 */
[----:B------:R-:W-:Y:S02]  /*1780*/  IMAD.IADD R9, R6, 0x1, -R9 ;  /* 0x0000000106097824 */ /* 0x000fe400078e0a09 */
[----:B------:R-:W-:Y:S02]  /*1790*/  VIADD R6, R12, 0xffffff81 ;  /* 0xffffff810c067836 */ /* 0x000fe40000000000 */
[----:B------:R-:W0:Y:S01]  /*17a0*/  MUFU.RCP R10, R9 ;  /* 0x00000009000a7308 */ /* 0x000e220000001000 */
[----:B------:R-:W-:Y:S01]  /*17b0*/  FADD.FTZ R13, -R9, -RZ ;  /* 0x800000ff090d7221 */ /* 0x000fe20000010100 */
[C---:B------:R-:W-:Y:S01]  /*17c0*/  IMAD R0, R6.reuse, -0x800000, R3 ;  /* 0xff80000006007824 */ /* 0x040fe200078e0203 */
[----:B------:R-:W-:-:S04]  /*17d0*/  IADD3 R7, PT, PT, R6, 0x7f, -R7 ;  /* 0x0000007f06077810 */ /* 0x000fc80007ffe807 */
[----:B------:R-:W-:Y:S01]  /*17e0*/  IADD3 R7, PT, PT, R7, R8, RZ ;  /* 0x0000000807077210 */ /* 0x000fe20007ffe0ff */
[----:B0-----:R-:W-:-:S04]  /*17f0*/  FFMA R15, R10, R13, 1 ;  /* 0x3f8000000a0f7423 */ /* 0x001fc8000000000d */
[----:B------:R-:W-:-:S04]  /*1800*/  FFMA R12, R10, R15, R10 ;  /* 0x0000000f0a0c7223 */ /* 0x000fc8000000000a */
[----:B------:R-:W-:-:S04]  /*1810*/  FFMA R3, R0, R12, RZ ;  /* 0x0000000c00037223 */ /* 0x000fc800000000ff */
[----:B------:R-:W-:-:S04]  /*1820*/  FFMA R10, R13, R3, R0 ;  /* 0x000000030d0a7223 */ /* 0x000fc80000000000 */
[----:B------:R-:W-:-:S04]  /*1830*/  FFMA R15, R12, R10, R3 ;  /* 0x0000000a0c0f7223 */ /* 0x000fc80000000003 */
[----:B------:R-:W-:-:S04]  /*1840*/  FFMA R10, R13, R15, R0 ;  /* 0x0000000f0d0a7223 */ /* 0x000fc80000000000 */
[----:B------:R-:W-:-:S05]  /*1850*/  FFMA R0, R12, R10, R15 ;  /* 0x0000000a0c007223 */ /* 0x000fca000000000f */
[----:B------:R-:W-:-:S04]  /*1860*/  SHF.R.U32.HI R3, RZ, 0x17, R0 ;  /* 0x00000017ff037819 */ /* 0x000fc80000011600 */
[----:B------:R-:W-:-:S05]  /*1870*/  LOP3.LUT R3, R3, 0xff, RZ, 0xc0, !PT ;  /* 0x000000ff03037812 */ /* 0x000fca00078ec0ff */
[----:B------:R-:W-:-:S04]  /*1880*/  IMAD.IADD R9, R3, 0x1, R7 ;  /* 0x0000000103097824 */ /* 0x000fc800078e0207 */
[----:B------:R-:W-:-:S05]  /*1890*/  VIADD R3, R9, 0xffffffff ;  /* 0xffffffff09037836 */ /* 0x000fca0000000000 */
[----:B------:R-:W-:-:S13]  /*18a0*/  ISETP.GE.U32.AND P0, PT, R3, 0xfe, PT ;  /* 0x000000fe0300780c */ /* 0x000fda0003f06070 */
[----:B------:R-:W-:Y:S05]  /*18b0*/  @!P0 BRA `(.L_x_69) ;  /* 0x0000000000808947 */ /* 0x000fea0003800000 */
[----:B------:R-:W-:-:S13]  /*18c0*/  ISETP.GT.AND P0, PT, R9, 0xfe, PT ;  /* 0x000000fe0900780c */ /* 0x000fda0003f04270 */
[----:B------:R-:W-:Y:S05]  /*18d0*/  @P0 BRA `(.L_x_70) ;  /* 0x00000000006c0947 */ /* 0x000fea0003800000 */
[----:B------:R-:W-:-:S13]  /*18e0*/  ISETP.GE.AND P0, PT, R9, 0x1, PT ;  /* 0x000000010900780c */ /* 0x000fda0003f06270 */
[----:B------:R-:W-:Y:S05]  /*18f0*/  @P0 BRA `(.L_x_71) ;  /* 0x0000000000740947 */ /* 0x000fea0003800000 */
[----:B------:R-:W-:Y:S02]  /*1900*/  ISETP.GE.AND P0, PT, R9, -0x18, PT ;  /* 0xffffffe80900780c */ /* 0x000fe40003f06270 */
[----:B------:R-:W-:-:S11]  /*1910*/  LOP3.LUT R0, R0, 0x80000000, RZ, 0xc0, !PT ;  /* 0x8000000000007812 */ /* 0x000fd600078ec0ff */
[----:B------:R-:W-:Y:S05]  /*1920*/  @!P0 BRA `(.L_x_71) ;  /* 0x0000000000688947 */ /* 0x000fea0003800000 */
[CCC-:B------:R-:W-:Y:S01]  /*1930*/  FFMA.RZ R3, R12.reuse, R10.reuse, R15.reuse ;  /* 0x0000000a0c037223 */ /* 0x1c0fe2000000c00f */
[C---:B------:R-:W-:Y:S01]  /*1940*/  IADD3 R8, PT, PT, R9.reuse, 0x20, RZ ;  /* 0x0000002009087810 */ /* 0x040fe20007ffe0ff */
[CCC-:B------:R-:W-:Y:S01]  /*1950*/  FFMA.RM R6, R12.reuse, R10.reuse, R15.reuse ;  /* 0x0000000a0c067223 */ /* 0x1c0fe2000000400f */
[----:B------:R-:W-:Y:S02]  /*1960*/  ISETP.NE.AND P2, PT, R9, RZ, PT ;  /* 0x000000ff0900720c */ /* 0x000fe40003f45270 */
[----:B------:R-:W-:Y:S01]  /*1970*/  LOP3.LUT R7, R3, 0x7fffff, RZ, 0xc0, !PT ;  /* 0x007fffff03077812 */ /* 0x000fe200078ec0ff */
[----:B------:R-:W-:Y:S01]  /*1980*/  FFMA.RP R3, R12, R10, R15 ;  /* 0x0000000a0c037223 */ /* 0x000fe2000000800f */
[----:B------:R-:W-:Y:S01]  /*1990*/  ISETP.NE.AND P1, PT, R9, RZ, PT ;  /* 0x000000ff0900720c */ /* 0x000fe20003f25270 */
[----:B------:R-:W-:Y:S01]  /*19a0*/  IMAD.MOV R9, RZ, RZ, -R9 ;  /* 0x000000ffff097224 */ /* 0x000fe200078e0a09 */
[----:B------:R-:W-:Y:S02]  /*19b0*/  LOP3.LUT R7, R7, 0x800000, RZ, 0xfc, !PT ;  /* 0x0080000007077812 */ /* 0x000fe400078efcff */
[----:B------:R-:W-:-:S02]  /*19c0*/  FSETP.NEU.FTZ.AND P0, PT, R3, R6, PT ;  /* 0x000000060300720b */ /* 0x000fc40003f1d000 */
[----:B------:R-:W-:Y:S02]  /*19d0*/  SHF.L.U32 R8, R7, R8, RZ ;  /* 0x0000000807087219 */ /* 0x000fe400000006ff */
[----:B------:R-:W-:Y:S02]  /*19e0*/  SEL R6, R9, RZ, P2 ;  /* 0x000000ff09067207 */ /* 0x000fe40001000000 */
[----:B------:R-:W-:Y:S02]  /*19f0*/  ISETP.NE.AND P1, PT, R8, RZ, P1 ;  /* 0x000000ff0800720c */ /* 0x000fe40000f25270 */
[----:B------:R-:W-:Y:S02]  /*1a00*/  SHF.R.U32.HI R6, RZ, R6, R7 ;  /* 0x00000006ff067219 */ /* 0x000fe40000011607 */
[----:B------:R-:W-:Y:S02]  /*1a10*/  PLOP3.LUT P0, PT, P0, P1, PT, 0xf8, 0x8f ;  /* 0x00000000008f781c */ /* 0x000fe40000703f70 */
[----:B------:R-:W-:-:S02]  /*1a20*/  SHF.R.U32.HI R8, RZ, 0x1, R6 ;  /* 0x00000001ff087819 */ /* 0x000fc40000011606 */
[----:B------:R-:W-:-:S04]  /*1a30*/  SEL R3, RZ, 0x1, !P0 ;  /* 0x00000001ff037807 */ /* 0x000fc80004000000 */
[----:B------:R-:W-:-:S04]  /*1a40*/  LOP3.LUT R3, R3, 0x1, R8, 0xf8, !PT ;  /* 0x0000000103037812 */ /* 0x000fc800078ef808 */
[----:B------:R-:W-:-:S05]  /*1a50*/  LOP3.LUT R3, R3, R6, RZ, 0xc0, !PT ;  /* 0x0000000603037212 */ /* 0x000fca00078ec0ff */
[----:B------:R-:W-:-:S05]  /*1a60*/  IMAD.IADD R3, R8, 0x1, R3 ;  /* 0x0000000108037824 */ /* 0x000fca00078e0203 */
[----:B------:R-:W-:Y:S01]  /*1a70*/  LOP3.LUT R0, R3, R0, RZ, 0xfc, !PT ;  /* 0x0000000003007212 */ /* 0x000fe200078efcff */
[----:B------:R-:W-:Y:S06]  /*1a80*/  BRA `(.L_x_71) ;  /* 0x0000000000107947 */ /* 0x000fec0003800000 */
.L_x_70:
[----:B------:R-:W-:-:S04]  /*1a90*/  LOP3.LUT R0, R0, 0x80000000, RZ, 0xc0, !PT ;  /* 0x8000000000007812 */ /* 0x000fc800078ec0ff */
[----:B------:R-:W-:Y:S01]  /*1aa0*/  LOP3.LUT R0, R0, 0x7f800000, RZ, 0xfc, !PT ;  /* 0x7f80000000007812 */ /* 0x000fe200078efcff */
[----:B------:R-:W-:Y:S06]  /*1ab0*/  BRA `(.L_x_71) ;  /* 0x0000000000047947 */ /* 0x000fec0003800000 */
.L_x_69:
[----:B------:R-:W-:-:S07]  /*1ac0*/  LEA R0, R7, R0, 0x17 ;  /* 0x0000000007007211 */ /* 0x000fce00078eb8ff */
.L_x_71:
[----:B------:R-:W-:Y:S05]  /*1ad0*/  BSYNC.RECONVERGENT B2 ;  /* 0x0000000000027941 */ /* 0x000fea0003800200 */
.L_x_68:
[----:B------:R-:W-:Y:S05]  /*1ae0*/  BRA `(.L_x_72) ;  /* 0x0000000000207947 */ /* 0x000fea0003800000 */
.L_x_67:
[----:B------:R-:W-:-:S04]  /*1af0*/  LOP3.LUT R0, R6, 0x80000000, R3, 0x48, !PT ;  /* 0x8000000006007812 */ /* 0x000fc800078e4803 */
[----:B------:R-:W-:Y:S01]  /*1b00*/  LOP3.LUT R0, R0, 0x7f800000, RZ, 0xfc, !PT ;  /* 0x7f80000000007812 */ /* 0x000fe200078efcff */
[----:B------:R-:W-:Y:S06]  /*1b10*/  BRA `(.L_x_72) ;  /* 0x0000000000147947 */ /* 0x000fec0003800000 */
.L_x_66:
[----:B------:R-:W-:Y:S01]  /*1b20*/  LOP3.LUT R0, R6, 0x80000000, R3, 0x48, !PT ;  /* 0x8000000006007812 */ /* 0x000fe200078e4803 */
[----:B------:R-:W-:Y:S06]  /*1b30*/  BRA `(.L_x_72) ;  /* 0x00000000000c7947 */ /* 0x000fec0003800000 */
.L_x_65:
[----:B------:R-:W0:Y:S01]  /*1b40*/  MUFU.RSQ R0, -QNAN ;  /* 0xffc0000000007908 */ /* 0x000e220000001400 */
[----:B------:R-:W-:Y:S05]  /*1b50*/  BRA `(.L_x_72) ;  /* 0x0000000000047947 */ /* 0x000fea0003800000 */
.L_x_64:
[----:B------:R-:W-:-:S07]  /*1b60*/  FADD.FTZ R0, R3, R0 ;  /* 0x0000000003007221 */ /* 0x000fce0000010000 */
.L_x_72:
[----:B------:R-:W-:Y:S05]  /*1b70*/  BSYNC.RECONVERGENT B1 ;  /* 0x0000000000017941 */ /* 0x000fea0003800200 */
.L_x_62:
[----:B------:R-:W-:-:S04]  /*1b80*/  IMAD.MOV.U32 R3, RZ, RZ, 0x0 ;  /* 0x00000000ff037424 */ /* 0x000fc800078e00ff */
[----:B0-----:R-:W-:Y:S05]  /*1b90*/  RET.REL.NODEC R2 `(_Z36vanilla_softmax_pv_256_causal_2passSPKfPK6__halfPS1_ii) ;  /* 0xffffffe402187950 */ /* 0x001fea0003c3ffff */
.L_x_73:
        /* <DEDUP_REMOVED lines=14> */
.L_x_112:


//--------------------- .text._Z36vanilla_softmax_pv_256_causal_3passSPKfPK6__halfPS1_ii --------------------------
	.section	.text._Z36vanilla_softmax_pv_256_causal_3passSPKfPK6__halfPS1_ii,"ax",@progbits
	.align	128
        .global         _Z36vanilla_softmax_pv_256_causal_3passSPKfPK6__halfPS1_ii
        .type           _Z36vanilla_softmax_pv_256_causal_3passSPKfPK6__halfPS1_ii,@function
        .size           _Z36vanilla_softmax_pv_256_causal_3passSPKfPK6__halfPS1_ii,(.L_x_113 - _Z36vanilla_softmax_pv_256_causal_3passSPKfPK6__halfPS1_ii)
        .other          _Z36vanilla_softmax_pv_256_causal_3passSPKfPK6__halfPS1_ii,@"STO_CUDA_ENTRY STV_DEFAULT"
_Z36vanilla_softmax_pv_256_causal_3passSPKfPK6__halfPS1_ii:
.text._Z36vanilla_softmax_pv_256_causal_3passSPKfPK6__halfPS1_ii:
        /* <DEDUP_REMOVED lines=9> */
[----:B------:R-:W-:Y:S01]  /*0090*/  HFMA2 R5, -RZ, RZ, 0, 0 ;  /* 0x00000000ff057431 */ /* 0x000fe200000001ff */
[----:B------:R-:W-:Y:S01]  /*00a0*/  IADD3 R7, PT, PT, R8, 0x1, RZ ;  /* 0x0000000108077810 */ /* 0x000fe20007ffe0ff */
[----:B------:R-:W1:Y:S01]  /*00b0*/  LDCU.64 UR8, c[0x0][0x358] ;  /* 0x00006b00ff0877ac */ /* 0x000e620008000a00 */
[----:B------:R-:W-:Y:S02]  /*00c0*/  MOV R9, 0xff800000 ;  /* 0xff80000000097802 */ /* 0x000fe40000000f00 */
[----:B------:R-:W-:-:S04]  /*00d0*/  LOP3.LUT R26, R7, 0xf, RZ, 0xc0, !PT ;  /* 0x0000000f071a7812 */ /* 0x000fc800078ec0ff */
[----:B------:R-:W-:Y:S01]  /*00e0*/  ISETP.NE.AND P0, PT, R26, RZ, PT ;  /* 0x000000ff1a00720c */ /* 0x000fe20003f05270 */
[----:B0-----:R-:W-:Y:S02]  /*00f0*/  USHF.R.S32.HI UR4, URZ, 0x1f, UR5 ;  /* 0x0000001fff047899 */ /* 0x001fe40008011405 */
[----:B------:R-:W-:-:S04]  /*0100*/  IMAD.WIDE.U32 R16, R8, UR5, RZ ;  /* 0x0000000508107c25 */ /* 0x000fc8000f8e00ff */
[----:B------:R-:W-:-:S04]  /*0110*/  IMAD R3, R8, UR4, RZ ;  /* 0x0000000408037c24 */ /* 0x000fc8000f8e02ff */
[----:B------:R-:W-:Y:S01]  /*0120*/  IMAD.IADD R6, R17, 0x1, R3 ;  /* 0x0000000111067824 */ /* 0x000fe200078e0203 */
[----:B-1----:R-:W-:Y:S06]  /*0130*/  @!P1 BRA `(.L_x_74) ;  /* 0x0000000000989947 */ /* 0x002fec0003800000 */
[----:B------:R-:W0:Y:S01]  /*0140*/  LDC.64 R2, c[0x0][0x380] ;  /* 0x0000e000ff027b82 */ /* 0x000e220000000a00 */
[----:B------:R-:W-:Y:S02]  /*0150*/  LOP3.LUT R5, R7, 0x7ffffff0, RZ, 0xc0, !PT ;  /* 0x7ffffff007057812 */ /* 0x000fe400078ec0ff */
[----:B------:R-:W-:Y:S02]  /*0160*/  MOV R9, 0xff800000 ;  /* 0xff80000000097802 */ /* 0x000fe40000000f00 */
[----:B------:R-:W-:Y:S02]  /*0170*/  IADD3 R12, PT, PT, -R5, RZ, RZ ;  /* 0x000000ff050c7210 */ /* 0x000fe40007ffe1ff */
[----:B0-----:R-:W-:-:S04]  /*0180*/  LEA R4, P1, R16, R2, 0x2 ;  /* 0x0000000210047211 */ /* 0x001fc800078210ff */
[----:B------:R-:W-:Y:S02]  /*0190*/  IADD3 R4, P2, PT, R4, 0x20, RZ ;  /* 0x0000002004047810 */ /* 0x000fe40007f5e0ff */
[----:B------:R-:W-:-:S05]  /*01a0*/  LEA.HI.X R3, R16, R3, R6, 0x2, P1 ;  /* 0x0000000310037211 */ /* 0x000fca00008f1406 */
[----:B------:R-:W-:-:S07]  /*01b0*/  IMAD.X R3, RZ, RZ, R3, P2 ;  /* 0x000000ffff037224 */ /* 0x000fce00010e0603 */
.L_x_75:
        /* <DEDUP_REMOVED lines=18> */
[----:B---3--:R-:W-:Y:S02]  /*02e0*/  FMNMX3 R0, R27, R11, R0, !PT ;  /* 0x0000000b1b007276 */ /* 0x008fe40007800000 */
[----:B------:R-:W-:-:S02]  /*02f0*/  IADD3 R12, PT, PT, R12, 0x10, RZ ;  /* 0x000000100c0c7810 */ /* 0x000fc40007ffe0ff */
        /* <DEDUP_REMOVED lines=10> */
.L_x_74:
[----:B------:R-:W-:Y:S05]  /*03a0*/  @!P0 BRA `(.L_x_76) ;  /* 0x0000000000dc8947 */ /* 0x000fea0003800000 */
[----:B------:R-:W-:Y:S02]  /*03b0*/  ISETP.GE.U32.AND P0, PT, R26, 0x8, PT ;  /* 0x000000081a00780c */ /* 0x000fe40003f06070 */
[----:B------:R-:W-:-:S04]  /*03c0*/  LOP3.LUT R20, R7, 0x7, RZ, 0xc0, !PT ;  /* 0x0000000707147812 */ /* 0x000fc800078ec0ff */
[----:B------:R-:W-:-:S07]  /*03d0*/  ISETP.NE.AND P1, PT, R20, RZ, PT ;  /* 0x000000ff1400720c */ /* 0x000fce0003f25270 */
[----:B------:R-:W-:Y:S06]  /*03e0*/  @!P0 BRA `(.L_x_77) ;  /* 0x0000000000488947 */ /* 0x000fec0003800000 */
[----:B------:R-:W0:Y:S01]  /*03f0*/  LDC.64 R10, c[0x0][0x380] ;  /* 0x0000e000ff0a7b82 */ /* 0x000e220000000a00 */
[----:B------:R-:W-:-:S04]  /*0400*/  IADD3 R0, P0, PT, R5, R16, RZ ;  /* 0x0000001005007210 */ /* 0x000fc80007f1e0ff */
[----:B------:R-:W-:Y:S02]  /*0410*/  IADD3.X R3, PT, PT, RZ, R6, RZ, P0, !PT ;  /* 0x00000006ff037210 */ /* 0x000fe400007fe4ff */
        /* <DEDUP_REMOVED lines=15> */
.L_x_77:
        /* <DEDUP_REMOVED lines=17> */
.L_x_78:
[----:B------:R-:W-:Y:S05]  /*0620*/  @!P1 BRA `(.L_x_76) ;  /* 0x00000000003c9947 */ /* 0x000fea0003800000 */
[----:B------:R-:W0:Y:S01]  /*0630*/  LDC.64 R2, c[0x0][0x380] ;  /* 0x0000e000ff027b82 */ /* 0x000e220000000a00 */
[----:B------:R-:W-:Y:S02]  /*0640*/  IADD3 R5, P0, PT, R5, R16, RZ ;  /* 0x0000001005057210 */ /* 0x000fe40007f1e0ff */
[----:B------:R-:W-:Y:S02]  /*0650*/  IADD3 R0, PT, PT, -R0, RZ, RZ ;  /* 0x000000ff00007210 */ /* 0x000fe40007ffe1ff */
[----:B0-----:R-:W-:Y:S02]  /*0660*/  LEA R4, P1, R5, R2, 0x2 ;  /* 0x0000000205047211 */ /* 0x001fe400078210ff */
[----:B------:R-:W-:-:S04]  /*0670*/  IADD3.X R2, PT, PT, RZ, R6, RZ, P0, !PT ;  /* 0x00000006ff027210 */ /* 0x000fc800007fe4ff */
[----:B------:R-:W-:-:S07]  /*0680*/  LEA.HI.X R5, R5, R3, R2, 0x2, P1 ;  /* 0x0000000305057211 */ /* 0x000fce00008f1402 */
.L_x_79:
[----:B------:R-:W-:Y:S01]  /*0690*/  MOV R2, R4 ;  /* 0x0000000400027202 */ /* 0x000fe20000000f00 */
[----:B------:R-:W-:-:S05]  /*06a0*/  IMAD.MOV.U32 R3, RZ, RZ, R5 ;  /* 0x000000ffff037224 */ /* 0x000fca00078e0005 */
[----:B------:R-:W2:Y:S01]  /*06b0*/  LDG.E.CONSTANT R2, desc[UR8][R2.64] ;  /* 0x0000000802027981 */ /* 0x000ea2000c1e9900 */
[----:B------:R-:W-:Y:S02]  /*06c0*/  IADD3 R0, PT, PT, R0, 0x1, RZ ;  /* 0x0000000100007810 */ /* 0x000fe40007ffe0ff */
[----:B------:R-:W-:Y:S02]  /*06d0*/  IADD3 R4, P1, PT, R4, 0x4, RZ ;  /* 0x0000000404047810 */ /* 0x000fe40007f3e0ff */
[----:B------:R-:W-:Y:S02]  /*06e0*/  ISETP.NE.AND P0, PT, R0, RZ, PT ;  /* 0x000000ff0000720c */ /* 0x000fe40003f05270 */
[----:B------:R-:W-:Y:S02]  /*06f0*/  IADD3.X R5, PT, PT, RZ, R5, RZ, P1, !PT ;  /* 0x00000005ff057210 */ /* 0x000fe40000ffe4ff */
[----:B--2---:R-:W-:-:S09]  /*0700*/  FMNMX R9, R2, R9, !PT ;  /* 0x0000000902097209 */ /* 0x004fd20007800000 */
[----:B------:R-:W-:Y:S05]  /*0710*/  @P0 BRA `(.L_x_79) ;  /* 0xfffffffc00dc0947 */ /* 0x000fea000383ffff */
.L_x_76:
[----:B------:R-:W0:Y:S01]  /*0720*/  S2UR UR5, SR_CgaCtaId ;  /* 0x00000000000579c3 */ /* 0x000e220000008800 */
[----:B------:R-:W-:Y:S01]  /*0730*/  UMOV UR4, 0x400 ;  /* 0x0000040000047882 */ /* 0x000fe20000000000 */
[----:B------:R-:W1:Y:S06]  /*0740*/  LDCU UR7, c[0x0][0x360] ;  /* 0x00006c00ff0777ac */ /* 0x000e6c0008000800 */
[----:B------:R-:W2:Y:S01]  /*0750*/  S2UR UR6, SR_CgaCtaId ;  /* 0x00000000000679c3 */ /* 0x000ea20000008800 */
[----:B-1----:R-:W-:Y:S02]  /*0760*/  UISETP.GE.U32.AND UP0, UPT, UR7, 0x2, UPT ;  /* 0x000000020700788c */ /* 0x002fe4000bf06070 */
[----:B------:R-:W-:Y:S01]  /*0770*/  MOV R4, UR7 ;  /* 0x0000000700047c02 */ /* 0x000fe20008000f00 */
        /* <DEDUP_REMOVED lines=8> */
.L_x_81:
[----:B0-----:R-:W-:-:S04]  /*0800*/  SHF.R.U32.HI R9, RZ, 0x1, R2 ;  /* 0x00000001ff097819 */ /* 0x001fc80000011602 */
[----:B------:R-:W-:-:S13]  /*0810*/  ISETP.GE.U32.AND P0, PT, R18, R9, PT ;  /* 0x000000091200720c */ /* 0x000fda0003f06070 */
[----:B------:R-:W-:Y:S01]  /*0820*/  @!P0 LEA R5, R9, R0, 0x2 ;  /* 0x0000000009058211 */ /* 0x000fe200078e10ff */
        /* <DEDUP_REMOVED lines=8> */
.L_x_80:
[----:B------:R-:W-:Y:S01]  /*08b0*/  ISETP.GE.U32.AND P1, PT, R8, 0x7, PT ;  /* 0x000000070800780c */ /* 0x000fe20003f26070 */
[----:B------:R-:W1:Y:S01]  /*08c0*/  LDS R5, [UR5] ;  /* 0x00000005ff057984 */ /* 0x000e620008000800 */
[----:B------:R-:W-:Y:S01]  /*08d0*/  LOP3.LUT R26, R7, 0x7, RZ, 0xc0, !PT ;  /* 0x00000007071a7812 */ /* 0x000fe200078ec0ff */
[----:B------:R-:W-:Y:S02]  /*08e0*/  HFMA2 R13, -RZ, RZ, 0, 0 ;  /* 0x00000000ff0d7431 */ /* 0x000fe400000001ff */
[----:B0-----:R-:W-:Y:S01]  /*08f0*/  IMAD.MOV.U32 R9, RZ, RZ, RZ ;  /* 0x000000ffff097224 */ /* 0x001fe200078e00ff */
[----:B------:R-:W-:Y:S01]  /*0900*/  BAR.SYNC.DEFER_BLOCKING 0x0 ;  /* 0x0000000000007b1d */ /* 0x000fe20000010000 */
[----:B------:R-:W-:-:S06]  /*0910*/  ISETP.NE.AND P0, PT, R26, RZ, PT ;  /* 0x000000ff1a00720c */ /* 0x000fcc0003f05270 */
[----:B------:R-:W-:Y:S07]  /*0920*/  @!P1 BRA `(.L_x_82) ;  /* 0x00000004007c9947 */ /* 0x000fee0003800000 */
[----:B------:R-:W0:Y:S01]  /*0930*/  LDC.64 R2, c[0x0][0x380] ;  /* 0x0000e000ff027b82 */ /* 0x000e220000000a00 */
[----:B------:R-:W-:Y:S02]  /*0940*/  LOP3.LUT R9, R7, 0x7ffffff8, RZ, 0xc0, !PT ;  /* 0x7ffffff807097812 */ /* 0x000fe400078ec0ff */
[----:B------:R-:W-:Y:S02]  /*0950*/  MOV R13, RZ ;  /* 0x000000ff000d7202 */ /* 0x000fe40000000f00 */
[----:B------:R-:W-:Y:S02]  /*0960*/  IADD3 R11, PT, PT, -R9, RZ, RZ ;  /* 0x000000ff090b7210 */ /* 0x000fe40007ffe1ff */
[----:B0-----:R-:W-:-:S04]  /*0970*/  LEA R2, P2, R16, R2, 0x2 ;  /* 0x0000000210027211 */ /* 0x001fc800078410ff */
[----:B------:R-:W-:Y:S02]  /*0980*/  IADD3 R2, P1, PT, R2, 0x10, RZ ;  /* 0x0000001002027810 */ /* 0x000fe40007f3e0ff */
[----:B------:R-:W-:-:S04]  /*0990*/  LEA.HI.X R3, R16, R3, R6, 0x2, P2 ;  /* 0x0000000310037211 */ /* 0x000fc800010f1406 */
[----:B------:R-:W-:-:S07]  /*09a0*/  IADD3.X R3, PT, PT, RZ, R3, RZ, P1, !PT ;  /* 0x00000003ff037210 */ /* 0x000fce0000ffe4ff */
.L_x_83:
[----:B------:R-:W1:Y:S04]  /*09b0*/  LDG.E.CONSTANT R10, desc[UR8][R2.64+-0x10] ;  /* 0xfffff008020a7981 */ /* 0x000e68000c1e9900 */
[----:B------:R-:W2:Y:S04]  /*09c0*/  LDG.E.CONSTANT R20, desc[UR8][R2.64+-0xc] ;  /* 0xfffff40802147981 */ /* 0x000ea8000c1e9900 */
[----:B------:R-:W3:Y:S01]  /*09d0*/  LDG.E.CONSTANT R14, desc[UR8][R2.64+-0x8] ;  /* 0xfffff808020e7981 */ /* 0x000ee2000c1e9900 */
[----:B------:R-:W-:-:S03]  /*09e0*/  IMAD.MOV.U32 R12, RZ, RZ, 0x3bbb989d ;  /* 0x3bbb989dff0c7424 */ /* 0x000fc600078e00ff */
[----:B------:R-:W4:Y:S04]  /*09f0*/  LDG.E.CONSTANT R28, desc[UR8][R2.64+-0x4] ;  /* 0xfffffc08021c7981 */ /* 0x000f28000c1e9900 */
[----:B------:R-:W5:Y:S01]  /*0a00*/  LDG.E.CONSTANT R24, desc[UR8][R2.64] ;  /* 0x0000000802187981 */ /* 0x000f62000c1e9900 */
[----:B-1----:R-:W-:Y:S01]  /*0a10*/  FADD R21, -R5, R10 ;  /* 0x0000000a05157221 */ /* 0x002fe20000000100 */
[----:B------:R-:W-:-:S03]  /*0a20*/  MOV R10, 0x437c0000 ;  /* 0x437c0000000a7802 */ /* 0x000fc60000000f00 */
[----:B------:R-:W-:-:S04]  /*0a30*/  FFMA.SAT R15, R21, R12, 0.5 ;  /* 0x3f000000150f7423 */ /* 0x000fc8000000200c */
[----:B------:R-:W-:-:S04]  /*0a40*/  FFMA.RM R15, R15, R10, 12582913 ;  /* 0x4b4000010f0f7423 */ /* 0x000fc8000000400a */
[----:B------:R-:W-:-:S04]  /*0a50*/  FADD R22, R15, -12583039 ;  /* 0xcb40007f0f167421 */ /* 0x000fc80000000000 */
[----:B------:R-:W-:-:S04]  /*0a60*/  FFMA R22, R21, 1.4426950216293334961, -R22 ;  /* 0x3fb8aa3b15167823 */ /* 0x000fc80000000816 */
[----:B------:R-:W-:Y:S01]  /*0a70*/  FFMA R27, R21, 1.925963033500011079e-08, R22 ;  /* 0x32a57060151b7823 */ /* 0x000fe20000000016 */
[----:B--2---:R-:W-:Y:S01]  /*0a80*/  FADD R21, -R5, R20 ;  /* 0x0000001405157221 */ /* 0x004fe20000000100 */
[----:B------:R-:W2:Y:S04]  /*0a90*/  LDG.E.CONSTANT R22, desc[UR8][R2.64+0x4] ;  /* 0x0000040802167981 */ /* 0x000ea8000c1e9900 */
[----:B------:R-:W0:Y:S01]  /*0aa0*/  MUFU.EX2 R27, R27 ;  /* 0x0000001b001b7308 */ /* 0x000e220000000800 */
[----:B------:R-:W-:Y:S01]  /*0ab0*/  FFMA.SAT R23, R21, R12, 0.5 ;  /* 0x3f00000015177423 */ /* 0x000fe2000000200c */
[----:B---3--:R-:W-:-:S03]  /*0ac0*/  FADD R25, -R5, R14 ;  /* 0x0000000e05197221 */ /* 0x008fc60000000100 */
[----:B------:R-:W-:Y:S01]  /*0ad0*/  FFMA.RM R23, R23, R10, 12582913 ;  /* 0x4b40000117177423 */ /* 0x000fe2000000400a */
[----:B------:R-:W-:Y:S01]  /*0ae0*/  SHF.L.U32 R20, R15, 0x17, RZ ;  /* 0x000000170f147819 */ /* 0x000fe200000006ff */
[----:B------:R-:W-:Y:S02]  /*0af0*/  FFMA.SAT R15, R25, R12, 0.5 ;  /* 0x3f000000190f7423 */ /* 0x000fe4000000200c */
[----:B------:R-:W-:Y:S02]  /*0b00*/  FADD R14, R23, -12583039 ;  /* 0xcb40007f170e7421 */ /* 0x000fe40000000000 */
[----:B------:R-:W-:Y:S02]  /*0b10*/  FFMA.RM R15, R15, R10, 12582913 ;  /* 0x4b4000010f0f7423 */ /* 0x000fe4000000400a */
[----:B------:R-:W-:Y:S01]  /*0b20*/  FFMA R14, R21, 1.4426950216293334961, -R14 ;  /* 0x3fb8aa3b150e7823 */ /* 0x000fe2000000080e */
[----:B0-----:R-:W-:-:S03]  /*0b30*/  FFMA R13, R20, R27, R13 ;  /* 0x0000001b140d7223 */ /* 0x001fc6000000000d */
[----:B------:R-:W-:Y:S01]  /*0b40*/  FFMA R27, R21, 1.925963033500011079e-08, R14 ;  /* 0x32a57060151b7823 */ /* 0x000fe2000000000e */
[----:B------:R-:W3:Y:S01]  /*0b50*/  LDG.E.CONSTANT R20, desc[UR8][R2.64+0x8] ;  /* 0x0000080802147981 */ /* 0x000ee2000c1e9900 */
[----:B------:R-:W-:-:S04]  /*0b60*/  FADD R14, R15, -12583039 ;  /* 0xcb40007f0f0e7421 */ /* 0x000fc80000000000 */
[----:B------:R-:W-:-:S04]  /*0b70*/  FFMA R14, R25, 1.4426950216293334961, -R14 ;  /* 0x3fb8aa3b190e7823 */ /* 0x000fc8000000080e */
[----:B------:R-:W-:Y:S02]  /*0b80*/  FFMA R21, R25, 1.925963033500011079e-08, R14 ;  /* 0x32a5706019157823 */ /* 0x000fe4000000000e */
[----:B------:R0:W3:Y:S01]  /*0b90*/  LDG.E.CONSTANT R14, desc[UR8][R2.64+0xc] ;  /* 0x00000c08020e7981 */ /* 0x0000e2000c1e9900 */
[----:B------:R-:W1:Y:S01]  /*0ba0*/  MUFU.EX2 R27, R27 ;  /* 0x0000001b001b7308 */ /* 0x000e620000000800 */
[----:B------:R-:W-:Y:S01]  /*0bb0*/  SHF.L.U32 R29, R23, 0x17, RZ ;  /* 0x00000017171d7819 */ /* 0x000fe200000006ff */
[----:B----4-:R-:W-:-:S06]  /*0bc0*/  FADD R25, -R5, R28 ;  /* 0x0000001c05197221 */ /* 0x010fcc0000000100 */
[----:B------:R-:W4:Y:S01]  /*0bd0*/  MUFU.EX2 R21, R21 ;  /* 0x0000001500157308 */ /* 0x000f220000000800 */
[----:B-----5:R-:W-:Y:S01]  /*0be0*/  FADD R23, -R5, R24 ;  /* 0x0000001805177221 */ /* 0x020fe20000000100 */
[----:B-1----:R-:W-:Y:S01]  /*0bf0*/  FFMA R29, R29, R27, R13 ;  /* 0x0000001b1d1d7223 */ /* 0x002fe2000000000d */
[----:B------:R-:W-:Y:S01]  /*0c00*/  FFMA.SAT R13, R25, R12, 0.5 ;  /* 0x3f000000190d7423 */ /* 0x000fe2000000200c */
[----:B------:R-:W-:-:S03]  /*0c10*/  IMAD.SHL.U32 R28, R15, 0x800000, RZ ;  /* 0x008000000f1c7824 */ /* 0x000fc600078e00ff */
[----:B------:R-:W-:Y:S01]  /*0c20*/  FFMA.RM R13, R13, R10, 12582913 ;  /* 0x4b4000010d0d7423 */ /* 0x000fe2000000400a */
[----:B------:R-:W-:-:S03]  /*0c30*/  FFMA.SAT R27, R23, R12, 0.5 ;  /* 0x3f000000171b7423 */ /* 0x000fc6000000200c */
[----:B------:R-:W-:Y:S01]  /*0c40*/  FADD R24, R13, -12583039 ;  /* 0xcb40007f0d187421 */ /* 0x000fe20000000000 */
[----:B----4-:R-:W-:Y:S01]  /*0c50*/  FFMA R15, R28, R21, R29 ;  /* 0x000000151c0f7223 */ /* 0x010fe2000000001d */
[----:B------:R-:W-:Y:S02]  /*0c60*/  FFMA.RM R21, R27, R10, 12582913 ;  /* 0x4b4000011b157423 */ /* 0x000fe4000000400a */
[----:B------:R-:W-:-:S04]  /*0c70*/  FFMA R24, R25, 1.4426950216293334961, -R24 ;  /* 0x3fb8aa3b19187823 */ /* 0x000fc80000000818 */
[----:B------:R-:W-:Y:S01]  /*0c80*/  FFMA R27, R25, 1.925963033500011079e-08, R24 ;  /* 0x32a57060191b7823 */ /* 0x000fe20000000018 */
[----:B------:R-:W-:-:S05]  /*0c90*/  VIADD R11, R11, 0x8 ;  /* 0x000000080b0b7836 */ /* 0x000fca0000000000 */
[----:B------:R-:W-:Y:S02]  /*0ca0*/  ISETP.NE.AND P1, PT, R11, RZ, PT ;  /* 0x000000ff0b00720c */ /* 0x000fe40003f25270 */
[----:B0-----:R-:W-:-:S04]  /*0cb0*/  IADD3 R2, P2, PT, R2, 0x20, RZ ;  /* 0x0000002002027810 */ /* 0x001fc80007f5e0ff */
[----:B------:R-:W-:Y:S01]  /*0cc0*/  IADD3.X R3, PT, PT, RZ, R3, RZ, P2, !PT ;  /* 0x00000003ff037210 */ /* 0x000fe200017fe4ff */
[----:B--2---:R-:W-:Y:S01]  /*0cd0*/  FADD R29, -R5, R22 ;  /* 0x00000016051d7221 */ /* 0x004fe20000000100 */
[----:B------:R-:W-:-:S03]  /*0ce0*/  FADD R22, R21, -12583039 ;  /* 0xcb40007f15167421 */ /* 0x000fc60000000000 */
[----:B------:R-:W-:Y:S01]  /*0cf0*/  FFMA.SAT R25, R29, R12, 0.5 ;  /* 0x3f0000001d197423 */ /* 0x000fe2000000200c */
[----:B------:R-:W-:-:S03]  /*0d00*/  FFMA R24, R23, 1.4426950216293334961, -R22 ;  /* 0x3fb8aa3b17187823 */ /* 0x000fc60000000816 */
[----:B------:R-:W-:Y:S01]  /*0d10*/  FFMA.RM R22, R25, R10, 12582913 ;  /* 0x4b40000119167423 */ /* 0x000fe2000000400a */
[----:B------:R-:W-:-:S03]  /*0d20*/  FFMA R23, R23, 1.925963033500011079e-08, R24 ;  /* 0x32a5706017177823 */ /* 0x000fc60000000018 */
[----:B------:R-:W-:-:S04]  /*0d30*/  FADD R24, R22, -12583039 ;  /* 0xcb40007f16187421 */ /* 0x000fc80000000000 */
[----:B------:R-:W-:Y:S01]  /*0d40*/  FFMA R24, R29, 1.4426950216293334961, -R24 ;  /* 0x3fb8aa3b1d187823 */ /* 0x000fe20000000818 */
[----:B---3--:R-:W-:-:S03]  /*0d50*/  FADD R25, -R5, R20 ;  /* 0x0000001405197221 */ /* 0x008fc60000000100 */
[----:B------:R-:W-:Y:S01]  /*0d60*/  FFMA R20, R29, 1.925963033500011079e-08, R24 ;  /* 0x32a570601d147823 */ /* 0x000fe20000000018 */
[----:B------:R-:W-:-:S04]  /*0d70*/  FFMA.SAT R29, R25, R12, 0.5 ;  /* 0x3f000000191d7423 */ /* 0x000fc8000000200c */
[----:B------:R-:W-:Y:S01]  /*0d80*/  FFMA.RM R24, R29, R10, 12582913 ;  /* 0x4b4000011d187423 */ /* 0x000fe2000000400a */
[----:B------:R-:W-:-:S03]  /*0d90*/  FADD R29, -R5, R14 ;  /* 0x0000000e051d7221 */ /* 0x000fc60000000100 */
[----:B------:R-:W-:Y:S01]  /*0da0*/  FADD R28, R24, -12583039 ;  /* 0xcb40007f181c7421 */ /* 0x000fe20000000000 */
[----:B------:R-:W-:-:S03]  /*0db0*/  FFMA.SAT R12, R29, R12, 0.5 ;  /* 0x3f0000001d0c7423 */ /* 0x000fc6000000200c */
[----:B------:R-:W-:Y:S01]  /*0dc0*/  FFMA R28, R25, 1.4426950216293334961, -R28 ;  /* 0x3fb8aa3b191c7823 */ /* 0x000fe2000000081c */
[----:B------:R-:W-:-:S03]  /*0dd0*/  FFMA.RM R10, R12, R10, 12582913 ;  /* 0x4b4000010c0a7423 */ /* 0x000fc6000000400a */
[----:B------:R-:W-:Y:S02]  /*0de0*/  FFMA R25, R25, 1.925963033500011079e-08, R28 ;  /* 0x32a5706019197823 */ /* 0x000fe4000000001c */
[----:B------:R-:W0:Y:S01]  /*0df0*/  MUFU.EX2 R28, R27 ;  /* 0x0000001b001c7308 */ /* 0x000e220000000800 */
[----:B------:R-:W-:-:S04]  /*0e00*/  FADD R12, R10, -12583039 ;  /* 0xcb40007f0a0c7421 */ /* 0x000fc80000000000 */
[----:B------:R-:W-:-:S03]  /*0e10*/  FFMA R14, R29, 1.4426950216293334961, -R12 ;  /* 0x3fb8aa3b1d0e7823 */ /* 0x000fc6000000080c */
[----:B------:R-:W1:Y:S01]  /*0e20*/  MUFU.EX2 R23, R23 ;  /* 0x0000001700177308 */ /* 0x000e620000000800 */
[----:B------:R-:W-:Y:S01]  /*0e30*/  SHF.L.U32 R12, R13, 0x17, RZ ;  /* 0x000000170d0c7819 */ /* 0x000fe200000006ff */
[----:B------:R-:W-:-:S06]  /*0e40*/  FFMA R13, R29, 1.925963033500011079e-08, R14 ;  /* 0x32a570601d0d7823 */ /* 0x000fcc000000000e */
[----:B------:R-:W2:Y:S01]  /*0e50*/  MUFU.EX2 R20, R20 ;  /* 0x0000001400147308 */ /* 0x000ea20000000800 */
[----:B------:R-:W-:Y:S01]  /*0e60*/  SHF.L.U32 R21, R21, 0x17, RZ ;  /* 0x0000001715157819 */ /* 0x000fe200000006ff */
[----:B0-----:R-:W-:-:S06]  /*0e70*/  FFMA R12, R12, R28, R15 ;  /* 0x0000001c0c0c7223 */ /* 0x001fcc000000000f */
[----:B------:R-:W0:Y:S01]  /*0e80*/  MUFU.EX2 R25, R25 ;  /* 0x0000001900197308 */ /* 0x000e220000000800 */
[----:B------:R-:W-:Y:S01]  /*0e90*/  SHF.L.U32 R22, R22, 0x17, RZ ;  /* 0x0000001716167819 */ /* 0x000fe200000006ff */
[----:B-1----:R-:W-:-:S06]  /*0ea0*/  FFMA R21, R21, R23, R12 ;  /* 0x0000001715157223 */ /* 0x002fcc000000000c */
[----:B------:R-:W1:Y:S01]  /*0eb0*/  MUFU.EX2 R13, R13 ;  /* 0x0000000d000d7308 */ /* 0x000e620000000800 */
[----:B------:R-:W-:Y:S01]  /*0ec0*/  SHF.L.U32 R15, R24, 0x17, RZ ;  /* 0x00000017180f7819 */ /* 0x000fe200000006ff */
[----:B--2---:R-:W-:Y:S01]  /*0ed0*/  FFMA R20, R22, R20, R21 ;  /* 0x0000001416147223 */ /* 0x004fe20000000015 */
[----:B------:R-:W-:-:S03]  /*0ee0*/  SHF.L.U32 R21, R10, 0x17, RZ ;  /* 0x000000170a157819 */ /* 0x000fc600000006ff */
[----:B0-----:R-:W-:-:S04]  /*0ef0*/  FFMA R20, R15, R25, R20 ;  /* 0x000000190f147223 */ /* 0x001fc80000000014 */
[----:B-1----:R-:W-:Y:S01]  /*0f00*/  FFMA R13, R21, R13, R20 ;  /* 0x0000000d150d7223 */ /* 0x002fe20000000014 */
[----:B------:R-:W-:Y:S06]  /*0f10*/  @P1 BRA `(.L_x_83) ;  /* 0xfffffff800a41947 */ /* 0x000fec000383ffff */
.L_x_82:
[----:B------:R-:W-:Y:S05]  /*0f20*/  @!P0 BRA `(.L_x_84) ;  /* 0x0000000400988947 */ /* 0x000fea0003800000 */
[----:B------:R-:W-:Y:S02]  /*0f30*/  ISETP.GE.U32.AND P1, PT, R26, 0x4, PT ;  /* 0x000000041a00780c */ /* 0x000fe40003f26070 */
[----:B------:R-:W-:-:S11]  /*0f40*/  LOP3.LUT P0, R22, R7, 0x3, RZ, 0xc0, !PT ;  /* 0x0000000307167812 */ /* 0x000fd6000780c0ff */
[----:B------:R-:W-:Y:S05]  /*0f50*/  @!P1 BRA `(.L_x_85) ;  /* 0x0000000000c09947 */ /* 0x000fea0003800000 */
[----:B------:R-:W0:Y:S01]  /*0f60*/  LDC.64 R10, c[0x0][0x380] ;  /* 0x0000e000ff0a7b82 */ /* 0x000e220000000a00 */
[----:B------:R-:W-:-:S05]  /*0f70*/  IADD3 R2, P1, PT, R9, R16, RZ ;  /* 0x0000001009027210 */ /* 0x000fca0007f3e0ff */
[----:B------:R-:W-:Y:S01]  /*0f80*/  IMAD.X R3, RZ, RZ, R6, P1 ;  /* 0x000000ffff037224 */ /* 0x000fe200008e0606 */
[----:B0-----:R-:W-:-:S04]  /*0f90*/  LEA R10, P1, R2, R10, 0x2 ;  /* 0x0000000a020a7211 */ /* 0x001fc800078210ff */
[----:B------:R-:W-:-:S05]  /*0fa0*/  LEA.HI.X R11, R2, R11, R3, 0x2, P1 ;  /* 0x0000000b020b7211 */ /* 0x000fca00008f1403 */
[----:B------:R-:W1:Y:S04]  /*0fb0*/  LDG.E.CONSTANT R2, desc[UR8][R10.64] ;  /* 0x000000080a027981 */ /* 0x000e68000c1e9900 */
[----:B------:R-:W2:Y:S04]  /*0fc0*/  LDG.E.CONSTANT R24, desc[UR8][R10.64+0x4] ;  /* 0x000004080a187981 */ /* 0x000ea8000c1e9900 */
[----:B------:R-:W3:Y:S04]  /*0fd0*/  LDG.E.CONSTANT R26, desc[UR8][R10.64+0x8] ;  /* 0x000008080a1a7981 */ /* 0x000ee8000c1e9900 */
[----:B------:R-:W4:Y:S01]  /*0fe0*/  LDG.E.CONSTANT R20, desc[UR8][R10.64+0xc] ;  /* 0x00000c080a147981 */ /* 0x000f22000c1e9900 */
[----:B------:R-:W-:Y:S01]  /*0ff0*/  HFMA2 R12, -RZ, RZ, 0.96630859375, -0.0022525787353515625 ;  /* 0x3bbb989dff0c7431 */ /* 0x000fe200000001ff */
[----:B------:R-:W-:-:S02]  /*1000*/  MOV R14, 0x437c0000 ;  /* 0x437c0000000e7802 */ /* 0x000fc40000000f00 */
[----:B------:R-:W-:Y:S01]  /*1010*/  IADD3 R9, PT, PT, R9, 0x4, RZ ;  /* 0x0000000409097810 */ /* 0x000fe20007ffe0ff */
[----:B-1----:R-:W-:-:S04]  /*1020*/  FADD R23, -R5, R2 ;  /* 0x0000000205177221 */ /* 0x002fc80000000100 */
[----:B------:R-:W-:Y:S01]  /*1030*/  FFMA.SAT R3, R23, R12, 0.5 ;  /* 0x3f00000017037423 */ /* 0x000fe2000000200c */
[----:B--2---:R-:W-:-:S03]  /*1040*/  FADD R21, -R5, R24 ;  /* 0x0000001805157221 */ /* 0x004fc60000000100 */
[----:B------:R-:W-:Y:S01]  /*1050*/  FFMA.RM R3, R3, R14, 12582913 ;  /* 0x4b40000103037423 */ /* 0x000fe2000000400e */
[----:B------:R-:W-:Y:S01]  /*1060*/  FFMA.SAT R25, R21, R12, 0.5 ;  /* 0x3f00000015197423 */ /* 0x000fe2000000200c */
[----:B---3--:R-:W-:Y:S02]  /*1070*/  FADD R15, -R5, R26 ;  /* 0x0000001a050f7221 */ /* 0x008fe40000000100 */
[----:B------:R-:W-:Y:S01]  /*1080*/  FADD R24, R3, -12583039 ;  /* 0xcb40007f03187421 */ /* 0x000fe20000000000 */
[----:B------:R-:W-:Y:S01]  /*1090*/  FFMA.RM R2, R25, R14, 12582913 ;  /* 0x4b40000119027423 */ /* 0x000fe2000000400e */
[----:B------:R-:W-:Y:S01]  /*10a0*/  FFMA.SAT R25, R15, R12, 0.5 ;  /* 0x3f0000000f197423 */ /* 0x000fe2000000200c */
[----:B----4-:R-:W-:Y:S01]  /*10b0*/  FADD R11, -R5, R20 ;  /* 0x00000014050b7221 */ /* 0x010fe20000000100 */
[----:B------:R-:W-:Y:S01]  /*10c0*/  FFMA R24, R23, 1.4426950216293334961, -R24 ;  /* 0x3fb8aa3b17187823 */ /* 0x000fe20000000818 */
[C---:B------:R-:W-:Y:S01]  /*10d0*/  FADD R26, R2.reuse, -12583039 ;  /* 0xcb40007f021a7421 */ /* 0x040fe20000000000 */
[----:B------:R-:W-:Y:S01]  /*10e0*/  FFMA.RM R10, R25, R14, 12582913 ;  /* 0x4b400001190a7423 */ /* 0x000fe2000000400e */
[----:B------:R-:W-:-:S02]  /*10f0*/  IMAD.SHL.U32 R2, R2, 0x800000, RZ ;  /* 0x0080000002027824 */ /* 0x000fc400078e00ff */
[----:B------:R-:W-:Y:S01]  /*1100*/  FFMA R24, R23, 1.925963033500011079e-08, R24 ;  /* 0x32a5706017187823 */ /* 0x000fe20000000018 */
[----:B------:R-:W-:Y:S01]  /*1110*/  FFMA.SAT R23, R11, R12, 0.5 ;  /* 0x3f0000000b177423 */ /* 0x000fe2000000200c */
[----:B------:R-:W-:Y:S01]  /*1120*/  FFMA R26, R21, 1.4426950216293334961, -R26 ;  /* 0x3fb8aa3b151a7823 */ /* 0x000fe2000000081a */
[----:B------:R-:W-:Y:S01]  /*1130*/  FADD R28, R10, -12583039 ;  /* 0xcb40007f0a1c7421 */ /* 0x000fe20000000000 */
[----:B------:R0:W1:Y:S01]  /*1140*/  MUFU.EX2 R20, R24 ;  /* 0x0000001800147308 */ /* 0x0000620000000800 */
[----:B------:R-:W-:Y:S01]  /*1150*/  FFMA.RM R14, R23, R14, 12582913 ;  /* 0x4b400001170e7423 */ /* 0x000fe2000000400e */
[----:B------:R-:W-:Y:S01]  /*1160*/  FFMA R12, R21, 1.925963033500011079e-08, R26 ;  /* 0x32a57060150c7823 */ /* 0x000fe2000000001a */
[C---:B------:R-:W-:Y:S02]  /*1170*/  FFMA R28, R15.reuse, 1.4426950216293334961, -R28 ;  /* 0x3fb8aa3b0f1c7823 */ /* 0x040fe4000000081c */
[----:B------:R-:W-:Y:S02]  /*1180*/  FADD R26, R14, -12583039 ;  /* 0xcb40007f0e1a7421 */ /* 0x000fe40000000000 */
[----:B------:R-:W-:Y:S01]  /*1190*/  FFMA R15, R15, 1.925963033500011079e-08, R28 ;  /* 0x32a570600f0f7823 */ /* 0x000fe2000000001c */
[----:B------:R-:W2:Y:S01]  /*11a0*/  MUFU.EX2 R12, R12 ;  /* 0x0000000c000c7308 */ /* 0x000ea20000000800 */
[----:B------:R-:W-:Y:S01]  /*11b0*/  FFMA R26, R11, 1.4426950216293334961, -R26 ;  /* 0x3fb8aa3b0b1a7823 */ /* 0x000fe2000000081a */
[----:B0-----:R-:W-:-:S02]  /*11c0*/  SHF.L.U32 R24, R3, 0x17, RZ ;  /* 0x0000001703187819 */ /* 0x001fc400000006ff */
[----:B------:R-:W-:Y:S01]  /*11d0*/  SHF.L.U32 R3, R10, 0x17, RZ ;  /* 0x000000170a037819 */ /* 0x000fe200000006ff */
[----:B------:R-:W-:-:S03]  /*11e0*/  FFMA R26, R11, 1.925963033500011079e-08, R26 ;  /* 0x32a570600b1a7823 */ /* 0x000fc6000000001a */
[----:B------:R-:W0:Y:S01]  /*11f0*/  MUFU.EX2 R15, R15 ;  /* 0x0000000f000f7308 */ /* 0x000e220000000800 */
[----:B-1----:R-:W-:-:S07]  /*1200*/  FFMA R13, R24, R20, R13 ;  /* 0x00000014180d7223 */ /* 0x002fce000000000d */
[----:B------:R-:W1:Y:S01]  /*1210*/  MUFU.EX2 R26, R26 ;  /* 0x0000001a001a7308 */ /* 0x000e620000000800 */
[----:B--2---:R-:W-:Y:S01]  /*1220*/  FFMA R2, R2, R12, R13 ;  /* 0x0000000c02027223 */ /* 0x004fe2000000000d */
[----:B------:R-:W-:-:S03]  /*1230*/  SHF.L.U32 R13, R14, 0x17, RZ ;  /* 0x000000170e0d7819 */ /* 0x000fc600000006ff */
[----:B0-----:R-:W-:-:S04]  /*1240*/  FFMA R2, R3, R15, R2 ;  /* 0x0000000f03027223 */ /* 0x001fc80000000002 */
[----:B-1----:R-:W-:-:S07]  /*1250*/  FFMA R13, R13, R26, R2 ;  /* 0x0000001a0d0d7223 */ /* 0x002fce0000000002 */
.L_x_85:
[----:B------:R-:W-:Y:S05]  /*1260*/  @!P0 BRA `(.L_x_84) ;  /* 0x0000000000c88947 */ /* 0x000fea0003800000 */
[----:B------:R-:W-:Y:S02]  /*1270*/  ISETP.NE.AND P0, PT, R22, 0x1, PT ;  /* 0x000000011600780c */ /* 0x000fe40003f05270 */
[----:B------:R-:W-:-:S04]  /*1280*/  LOP3.LUT R2, R8, 0x1, RZ, 0xc0, !PT ;  /* 0x0000000108027812 */ /* 0x000fc800078ec0ff */
[----:B------:R-:W-:-:S07]  /*1290*/  ISETP.NE.U32.AND P1, PT, R2, 0x1, PT ;  /* 0x000000010200780c */ /* 0x000fce0003f25070 */
[----:B------:R-:W-:Y:S06]  /*12a0*/  @!P0 BRA `(.L_x_86) ;  /* 0x0000000000708947 */ /* 0x000fec0003800000 */
[----:B------:R-:W0:Y:S01]  /*12b0*/  LDC.64 R14, c[0x0][0x380] ;  /* 0x0000e000ff0e7b82 */ /* 0x000e220000000a00 */
[----:B------:R-:W-:-:S05]  /*12c0*/  IADD3 R3, P0, PT, R9, R16, RZ ;  /* 0x0000001009037210 */ /* 0x000fca0007f1e0ff */
[----:B------:R-:W-:Y:S01]  /*12d0*/  IMAD.X R10, RZ, RZ, R6, P0 ;  /* 0x000000ffff0a7224 */ /* 0x000fe200000e0606 */
[----:B0-----:R-:W-:-:S04]  /*12e0*/  LEA R2, P0, R3, R14, 0x2 ;  /* 0x0000000e03027211 */ /* 0x001fc800078010ff */
[----:B------:R-:W-:-:S05]  /*12f0*/  LEA.HI.X R3, R3, R15, R10, 0x2, P0 ;  /* 0x0000000f03037211 */ /* 0x000fca00000f140a */
[----:B------:R-:W1:Y:S04]  /*1300*/  LDG.E.CONSTANT R10, desc[UR8][R2.64] ;  /* 0x00000008020a7981 */ /* 0x000e68000c1e9900 */
[----:B------:R-:W2:Y:S01]  /*1310*/  LDG.E.CONSTANT R14, desc[UR8][R2.64+0x4] ;  /* 0x00000408020e7981 */ /* 0x000ea2000c1e9900 */
[----:B------:R-:W-:Y:S01]  /*1320*/  HFMA2 R11, -RZ, RZ, 0.96630859375, -0.0022525787353515625 ;  /* 0x3bbb989dff0b7431 */ /* 0x000fe200000001ff */
[----:B------:R-:W-:Y:S02]  /*1330*/  MOV R15, 0x437c0000 ;  /* 0x437c0000000f7802 */ /* 0x000fe40000000f00 */
[----:B------:R-:W-:Y:S01]  /*1340*/  IADD3 R9, PT, PT, R9, 0x2, RZ ;  /* 0x0000000209097810 */ /* 0x000fe20007ffe0ff */
[----:B-1----:R-:W-:-:S04]  /*1350*/  FADD R10, -R5, R10 ;  /* 0x0000000a050a7221 */ /* 0x002fc80000000100 */
[----:B------:R-:W-:Y:S01]  /*1360*/  FFMA.SAT R12, R10, R11, 0.5 ;  /* 0x3f0000000a0c7423 */ /* 0x000fe2000000200b */
[----:B--2---:R-:W-:-:S03]  /*1370*/  FADD R14, -R5, R14 ;  /* 0x0000000e050e7221 */ /* 0x004fc60000000100 */
[----:B------:R-:W-:Y:S01]  /*1380*/  FFMA.RM R12, R12, R15, 12582913 ;  /* 0x4b4000010c0c7423 */ /* 0x000fe2000000400f */
[----:B------:R-:W-:-:S03]  /*1390*/  FFMA.SAT R20, R14, R11, 0.5 ;  /* 0x3f0000000e147423 */ /* 0x000fc6000000200b */
[----:B------:R-:W-:Y:S01]  /*13a0*/  FADD R11, R12, -12583039 ;  /* 0xcb40007f0c0b7421 */ /* 0x000fe20000000000 */
[----:B------:R-:W-:Y:S01]  /*13b0*/  FFMA.RM R20, R20, R15, 12582913 ;  /* 0x4b40000114147423 */ /* 0x000fe2000000400f */
[----:B------:R-:W-:Y:S02]  /*13c0*/  SHF.L.U32 R12, R12, 0x17, RZ ;  /* 0x000000170c0c7819 */ /* 0x000fe400000006ff */
[----:B------:R-:W-:Y:S01]  /*13d0*/  FFMA R11, R10, 1.4426950216293334961, -R11 ;  /* 0x3fb8aa3b0a0b7823 */ /* 0x000fe2000000080b */
[C---:B------:R-:W-:Y:S01]  /*13e0*/  FADD R3, R20.reuse, -12583039 ;  /* 0xcb40007f14037421 */ /* 0x040fe20000000000 */
[----:B------:R-:W-:Y:S02]  /*13f0*/  IMAD.SHL.U32 R15, R20, 0x800000, RZ ;  /* 0x00800000140f7824 */ /* 0x000fe400078e00ff */
[----:B------:R-:W-:Y:S01]  /*1400*/  FFMA R11, R10, 1.925963033500011079e-08, R11 ;  /* 0x32a570600a0b7823 */ /* 0x000fe2000000000b */
[----:B------:R-:W-:-:S04]  /*1410*/  FFMA R3, R14, 1.4426950216293334961, -R3 ;  /* 0x3fb8aa3b0e037823 */ /* 0x000fc80000000803 */
[----:B------:R-:W-:Y:S01]  /*1420*/  FFMA R3, R14, 1.925963033500011079e-08, R3 ;  /* 0x32a570600e037823 */ /* 0x000fe20000000003 */
[----:B------:R-:W0:Y:S08]  /*1430*/  MUFU.EX2 R11, R11 ;  /* 0x0000000b000b7308 */ /* 0x000e300000000800 */
[----:B------:R-:W1:Y:S01]  /*1440*/  MUFU.EX2 R3, R3 ;  /* 0x0000000300037308 */ /* 0x000e620000000800 */
[----:B0-----:R-:W-:-:S04]  /*1450*/  FFMA R12, R12, R11, R13 ;  /* 0x0000000b0c0c7223 */ /* 0x001fc8000000000d */
[----:B-1----:R-:W-:-:S07]  /*1460*/  FFMA R13, R15, R3, R12 ;  /* 0x000000030f0d7223 */ /* 0x002fce000000000c */
.L_x_86:
[----:B------:R-:W-:Y:S05]  /*1470*/  @!P1 BRA `(.L_x_84) ;  /* 0x0000000000449947 */ /* 0x000fea0003800000 */
[----:B------:R-:W0:Y:S01]  /*1480*/  LDC.64 R2, c[0x0][0x380] ;  /* 0x0000e000ff027b82 */ /* 0x000e220000000a00 */
[----:B------:R-:W-:-:S04]  /*1490*/  IADD3 R9, P0, PT, R9, R16, RZ ;  /* 0x0000001009097210 */ /* 0x000fc80007f1e0ff */
[----:B------:R-:W-:Y:S02]  /*14a0*/  IADD3.X R10, PT, PT, RZ, R6, RZ, P0, !PT ;  /* 0x00000006ff0a7210 */ /* 0x000fe400007fe4ff */
[----:B0-----:R-:W-:-:S04]  /*14b0*/  LEA R2, P0, R9, R2, 0x2 ;  /* 0x0000000209027211 */ /* 0x001fc800078010ff */
[----:B------:R-:W-:-:S05]  /*14c0*/  LEA.HI.X R3, R9, R3, R10, 0x2, P0 ;  /* 0x0000000309037211 */ /* 0x000fca00000f140a */
[----:B------:R-:W1:Y:S01]  /*14d0*/  LDG.E.CONSTANT R2, desc[UR8][R2.64] ;  /* 0x0000000802027981 */ /* 0x000e62000c1e9900 */
[----:B------:R-:W-:Y:S02]  /*14e0*/  HFMA2 R10, -RZ, RZ, 0.96630859375, -0.0022525787353515625 ;  /* 0x3bbb989dff0a7431 */ /* 0x000fe400000001ff */
[----:B------:R-:W-:Y:S02]  /*14f0*/  IMAD.MOV.U32 R11, RZ, RZ, 0x437c0000 ;  /* 0x437c0000ff0b7424 */ /* 0x000fe400078e00ff */
[----:B-1----:R-:W-:-:S04]  /*1500*/  FADD R9, -R5, R2 ;  /* 0x0000000205097221 */ /* 0x002fc80000000100 */
[----:B------:R-:W-:-:S04]  /*1510*/  FFMA.SAT R10, R9, R10, 0.5 ;  /* 0x3f000000090a7423 */ /* 0x000fc8000000200a */
[----:B------:R-:W-:-:S04]  /*1520*/  FFMA.RM R10, R10, R11, 12582913 ;  /* 0x4b4000010a0a7423 */ /* 0x000fc8000000400b */
[C---:B------:R-:W-:Y:S01]  /*1530*/  FADD R12, R10.reuse, -12583039 ;  /* 0xcb40007f0a0c7421 */ /* 0x040fe20000000000 */
[----:B------:R-:W-:-:S03]  /*1540*/  SHF.L.U32 R10, R10, 0x17, RZ ;  /* 0x000000170a0a7819 */ /* 0x000fc600000006ff */
[----:B------:R-:W-:-:S04]  /*1550*/  FFMA R12, R9, 1.4426950216293334961, -R12 ;  /* 0x3fb8aa3b090c7823 */ /* 0x000fc8000000080c */
[----:B------:R-:W-:-:S06]  /*1560*/  FFMA R12, R9, 1.925963033500011079e-08, R12 ;  /* 0x32a57060090c7823 */ /* 0x000fcc000000000c */
[----:B------:R-:W0:Y:S02]  /*1570*/  MUFU.EX2 R12, R12 ;  /* 0x0000000c000c7308 */ /* 0x000e240000000800 */
[----:B0-----:R-:W-:-:S07]  /*1580*/  FFMA R13, R10, R12, R13 ;  /* 0x0000000c0a0d7223 */ /* 0x001fce000000000d */
.L_x_84:
[----:B------:R-:W0:Y:S01]  /*1590*/  S2UR UR5, SR_CgaCtaId ;  /* 0x00000000000579c3 */ /* 0x000e220000008800 */
[----:B------:R-:W-:Y:S01]  /*15a0*/  ISETP.GE.U32.AND P0, PT, R4, 0x2, PT ;  /* 0x000000020400780c */ /* 0x000fe20003f06070 */
[----:B------:R-:W-:Y:S01]  /*15b0*/  UMOV UR4, 0x400 ;  /* 0x0000040000047882 */ /* 0x000fe20000000000 */
[----:B------:R2:W-:Y:S01]  /*15c0*/  STS [R0], R13 ;  /* 0x0000000d00007388 */ /* 0x0005e20000000800 */
[----:B0-----:R-:W-:-:S04]  /*15d0*/  ULEA UR4, UR5, UR4, 0x18 ;  /* 0x0000000405047291 */ /* 0x001fc8000f8ec0ff */
[----:B------:R-:W-:Y:S06]  /*15e0*/  BAR.SYNC.DEFER_BLOCKING 0x0 ;  /* 0x0000000000007b1d */ /* 0x000fec0000010000 */
[----:B--2---:R-:W-:Y:S05]  /*15f0*/  @!P0 BRA `(.L_x_87) ;  /* 0x00000000002c8947 */ /* 0x004fea0003800000 */
.L_x_88:
[----:B------:R-:W-:-:S04]  /*1600*/  SHF.R.U32.HI R9, RZ, 0x1, R4 ;  /* 0x00000001ff097819 */ /* 0x000fc80000011604 */
[----:B------:R-:W-:-:S13]  /*1610*/  ISETP.GE.U32.AND P0, PT, R18, R9, PT ;  /* 0x000000091200720c */ /* 0x000fda0003f06070 */
[----:B------:R-:W-:Y:S01]  /*1620*/  @!P0 LEA R2, R9, R0, 0x2 ;  /* 0x0000000009028211 */ /* 0x000fe200078e10ff */
[----:B------:R-:W-:Y:S05]  /*1630*/  @!P0 LDS R3, [R0] ;  /* 0x0000000000038984 */ /* 0x000fea0000000800 */
[----:B------:R-:W0:Y:S02]  /*1640*/  @!P0 LDS R2, [R2] ;  /* 0x0000000002028984 */ /* 0x000e240000000800 */
[----:B0-----:R-:W-:-:S05]  /*1650*/  @!P0 FADD R3, R2, R3 ;  /* 0x0000000302038221 */ /* 0x001fca0000000000 */
[----:B------:R0:W-:Y:S01]  /*1660*/  @!P0 STS [R0], R3 ;  /* 0x0000000300008388 */ /* 0x0001e20000000800 */
[----:B------:R-:W-:Y:S01]  /*1670*/  BAR.SYNC.DEFER_BLOCKING 0x0 ;  /* 0x0000000000007b1d */ /* 0x000fe20000010000 */
[----:B------:R-:W-:Y:S02]  /*1680*/  ISETP.GT.U32.AND P0, PT, R4, 0x3, PT ;  /* 0x000000030400780c */ /* 0x000fe40003f04070 */
[----:B------:R-:W-:-:S11]  /*1690*/  MOV R4, R9 ;  /* 0x0000000900047202 */ /* 0x000fd60000000f00 */
[----:B0-----:R-:W-:Y:S05]  /*16a0*/  @P0 BRA `(.L_x_88) ;  /* 0xfffffffc00d40947 */ /* 0x001fea000383ffff */
.L_x_87:
[----:B------:R-:W0:Y:S01]  /*16b0*/  LDS R21, [UR4] ;  /* 0x00000004ff157984 */ /* 0x000e220008000800 */
[----:B------:R-:W-:Y:S01]  /*16c0*/  BAR.SYNC.DEFER_BLOCKING 0x0 ;  /* 0x0000000000007b1d */ /* 0x000fe20000010000 */
[----:B------:R-:W-:Y:S01]  /*16d0*/  ISETP.GE.U32.AND P0, PT, R8, 0x3, PT ;  /* 0x000000030800780c */ /* 0x000fe20003f06070 */
[----:B------:R-:W-:Y:S02]  /*16e0*/  HFMA2 R4, -RZ, RZ, 0, 0 ;  /* 0x00000000ff047431 */ /* 0x000fe400000001ff */
[----:B------:R-:W-:Y:S01]  /*16f0*/  IMAD.MOV.U32 R20, RZ, RZ, RZ ;  /* 0x000000ffff147224 */ /* 0x000fe200078e00ff */
[----:B------:R-:W-:Y:S01]  /*1700*/  MOV R19, RZ ;  /* 0x000000ff00137202 */ /* 0x000fe20000000f00 */
[----:B0-----:R-:W-:-:S08]  /*1710*/  FADD R21, R21, 9.9999997171806853657e-10 ;  /* 0x3089705f15157421 */ /* 0x001fd00000000000 */
[----:B------:R-:W-:Y:S05]  /*1720*/  @!P0 BRA `(.L_x_89) ;  /* 0x0000000800048947 */ /* 0x000fea0003800000 */
[----:B------:R-:W0:Y:S01]  /*1730*/  LDC.64 R10, c[0x0][0x380] ;  /* 0x0000e000ff0a7b82 */ /* 0x000e220000000a00 */
[----:B------:R-:W-:Y:S02]  /*1740*/  LOP3.LUT R4, R7, 0x7ffffffc, RZ, 0xc0, !PT ;  /* 0x7ffffffc07047812 */ /* 0x000fe400078ec0ff */
[----:B------:R-:W-:-:S05]  /*1750*/  MOV R20, RZ ;  /* 0x000000ff00147202 */ /* 0x000fca0000000f00 */
[----:B------:R-:W2:Y:S01]  /*1760*/  LDC.64 R2, c[0x0][0x388] ;  /* 0x0000e200ff027b82 */ /* 0x000ea20000000a00 */
[----:B0-----:R-:W-:-:S04]  /*1770*/  LEA R10, P3, R16, R10, 0x2 ;  /* 0x0000000a100a7211 */ /* 0x001fc800078610ff */
[----:B------:R-:W-:Y:S02]  /*1780*/  IADD3 R14, P0, PT, R10, 0x8, RZ ;  /* 0x000000080a0e7810 */ /* 0x000fe40007f1e0ff */
[----:B------:R-:W-:Y:S02]  /*1790*/  LEA.HI.X R11, R16, R11, R6, 0x2, P3 ;  /* 0x0000000b100b7211 */ /* 0x000fe400018f1406 */
[----:B--2---:R-:W-:Y:S02]  /*17a0*/  LEA R2, P1, R18, R2, 0x1 ;  /* 0x0000000212027211 */ /* 0x004fe400078208ff */
[----:B------:R-:W-:Y:S02]  /*17b0*/  IADD3.X R15, PT, PT, RZ, R11, RZ, P0, !PT ;  /* 0x0000000bff0f7210 */ /* 0x000fe400007fe4ff */
[----:B------:R-:W-:Y:S01]  /*17c0*/  IADD3 R12, P2, PT, R2, 0x400, RZ ;  /* 0x00000400020c7810 */ /* 0x000fe20007f5e0ff */
[----:B------:R-:W-:Y:S01]  /*17d0*/  IMAD.MOV R2, RZ, RZ, -R4 ;  /* 0x000000ffff027224 */ /* 0x000fe200078e0a04 */
[----:B------:R-:W-:-:S04]  /*17e0*/  LEA.HI.X R3, R18, R3, RZ, 0x1, P1 ;  /* 0x0000000312037211 */ /* 0x000fc800008f0cff */
[----:B------:R-:W-:-:S07]  /*17f0*/  IADD3.X R13, PT, PT, RZ, R3, RZ, P2, !PT ;  /* 0x00000003ff0d7210 */ /* 0x000fce00017fe4ff */
.L_x_94:
[----:B------:R-:W1:Y:S01]  /*1800*/  LDG.E.CONSTANT R0, desc[UR8][R14.64+-0x8] ;  /* 0xfffff8080e007981 */ /* 0x000e62000c1e9900 */
[----:B------:R-:W-:Y:S02]  /*1810*/  HFMA2 R3, -RZ, RZ, 0.96630859375, -0.0022525787353515625 ;  /* 0x3bbb989dff037431 */ /* 0x000fe400000001ff */
[----:B------:R-:W-:Y:S02]  /*1820*/  IMAD.MOV.U32 R10, RZ, RZ, 0x437c0000 ;  /* 0x437c0000ff0a7424 */ /* 0x000fe400078e00ff */
[----:B-1----:R-:W-:-:S04]  /*1830*/  FADD R0, -R5, R0 ;  /* 0x0000000005007221 */ /* 0x002fc80000000100 */
[----:B------:R-:W-:-:S04]  /*1840*/  FFMA.SAT R3, R0, R3, 0.5 ;  /* 0x3f00000000037423 */ /* 0x000fc80000002003 */
[----:B------:R-:W-:Y:S02]  /*1850*/  FFMA.RM R3, R3, R10, 12582913 ;  /* 0x4b40000103037423 */ /* 0x000fe4000000400a */
[----:B------:R-:W0:Y:S02]  /*1860*/  MUFU.RCP R10, R21 ;  /* 0x00000015000a7308 */ /* 0x000e240000001000 */
[C---:B------:R-:W-:Y:S01]  /*1870*/  FADD R9, R3.reuse, -12583039 ;  /* 0xcb40007f03097421 */ /* 0x040fe20000000000 */
[----:B------:R-:W-:-:S03]  /*1880*/  SHF.L.U32 R3, R3, 0x17, RZ ;  /* 0x0000001703037819 */ /* 0x000fc600000006ff */
[----:B------:R-:W-:-:S04]  /*1890*/  FFMA R9, R0, 1.4426950216293334961, -R9 ;  /* 0x3fb8aa3b00097823 */ /* 0x000fc80000000809 */
[----:B------:R-:W-:-:S06]  /*18a0*/  FFMA R0, R0, 1.925963033500011079e-08, R9 ;  /* 0x32a5706000007823 */ /* 0x000fcc0000000009 */
[----:B------:R-:W1:Y:S01]  /*18b0*/  MUFU.EX2 R0, R0 ;  /* 0x0000000000007308 */ /* 0x000e620000000800 */
[----:B0-----:R-:W-:-:S04]  /*18c0*/  FFMA R9, -R21, R10, 1 ;  /* 0x3f80000015097423 */ /* 0x001fc8000000010a */
[----:B------:R-:W-:Y:S01]  /*18d0*/  FFMA R10, R10, R9, R10 ;  /* 0x000000090a0a7223 */ /* 0x000fe2000000000a */
[----:B-1----:R-:W-:-:S04]  /*18e0*/  FMUL R3, R3, R0 ;  /* 0x0000000003037220 */ /* 0x002fc80000400000 */
[----:B------:R-:W0:Y:S01]  /*18f0*/  FCHK P0, R3, R21 ;  /* 0x0000001503007302 */ /* 0x000e220000000000 */
[----:B------:R-:W-:-:S04]  /*1900*/  FFMA R9, R3, R10, RZ ;  /* 0x0000000a03097223 */ /* 0x000fc800000000ff */
[----:B------:R-:W-:-:S04]  /*1910*/  FFMA R11, -R21, R9, R3 ;  /* 0x00000009150b7223 */ /* 0x000fc80000000103 */
[----:B------:R-:W-:Y:S01]  /*1920*/  FFMA R9, R10, R11, R9 ;  /* 0x0000000b0a097223 */ /* 0x000fe20000000009 */
[----:B0-----:R-:W-:Y:S06]  /*1930*/  @!P0 BRA `(.L_x_90) ;  /* 0x0000000000108947 */ /* 0x001fec0003800000 */
[----:B------:R-:W-:Y:S02]  /*1940*/  MOV R0, R21 ;  /* 0x0000001500007202 */ /* 0x000fe40000000f00 */
[----:B------:R-:W-:-:S07]  /*1950*/  MOV R10, 0x1970 ;  /* 0x00001970000a7802 */ /* 0x000fce0000000f00 */
[----:B------:R-:W-:Y:S05]  /*1960*/  CALL.REL.NOINC `($__internal_2_$__cuda_sm3x_div_rn_noftz_f32_slowpath) ;  /* 0x0000000c00487944 */ /* 0x000fea0003c00000 */
[----:B------:R-:W-:-:S07]  /*1970*/  MOV R9, R3 ;  /* 0x0000000300097202 */ /* 0x000fce0000000f00 */
.L_x_90:
[----:B------:R-:W2:Y:S04]  /*1980*/  LDG.E.CONSTANT R0, desc[UR8][R14.64+-0x4] ;  /* 0xfffffc080e007981 */ /* 0x000ea8000c1e9900 */
[----:B------:R-:W3:Y:S01]  /*1990*/  LDG.E.U16.CONSTANT R3, desc[UR8][R12.64+-0x400] ;  /* 0xfffc00080c037981 */ /* 0x000ee2000c1e9500 */
[----:B------:R-:W-:Y:S01]  /*19a0*/  IMAD.MOV.U32 R11, RZ, RZ, 0x3bbb989d ;  /* 0x3bbb989dff0b7424 */ /* 0x000fe200078e00ff */
[----:B------:R-:W-:Y:S01]  /*19b0*/  MOV R23, 0x437c0000 ;  /* 0x437c000000177802 */ /* 0x000fe20000000f00 */
[----:B------:R-:W0:Y:S01]  /*19c0*/  MUFU.RCP R24, R21 ;  /* 0x0000001500187308 */ /* 0x000e220000001000 */
[----:B--2---:R-:W-:-:S04]  /*19d0*/  FADD R0, -R5, R0 ;  /* 0x0000000005007221 */ /* 0x004fc80000000100 */
[----:B------:R-:W-:Y:S01]  /*19e0*/  FFMA.SAT R10, R0, R11, 0.5 ;  /* 0x3f000000000a7423 */ /* 0x000fe2000000200b */
[----:B---3--:R-:W-:-:S03]  /*19f0*/  HADD2.F32 R3, -RZ, R3.H0_H0 ;  /* 0x20000003ff037230 */ /* 0x008fc60000004100 */
[----:B------:R-:W-:Y:S01]  /*1a00*/  FFMA.RM R10, R10, R23, 12582913 ;  /* 0x4b4000010a0a7423 */ /* 0x000fe20000004017 */
[----:B0-----:R-:W-:Y:S01]  /*1a10*/  FFMA R23, -R21, R24, 1 ;  /* 0x3f80000015177423 */ /* 0x001fe20000000118 */
[----:B------:R-:W-:Y:S02]  /*1a20*/  FFMA R20, R3, R9, R20 ;  /* 0x0000000903147223 */ /* 0x000fe40000000014 */
[C---:B------:R-:W-:Y:S01]  /*1a30*/  FADD R11, R10.reuse, -12583039 ;  /* 0xcb40007f0a0b7421 */ /* 0x040fe20000000000 */
[----:B------:R-:W-:-:S03]  /*1a40*/  SHF.L.U32 R10, R10, 0x17, RZ ;  /* 0x000000170a0a7819 */ /* 0x000fc600000006ff */
[----:B------:R-:W-:-:S04]  /*1a50*/  FFMA R11, R0, 1.4426950216293334961, -R11 ;  /* 0x3fb8aa3b000b7823 */ /* 0x000fc8000000080b */
[----:B------:R-:W-:Y:S01]  /*1a60*/  FFMA R11, R0, 1.925963033500011079e-08, R11 ;  /* 0x32a57060000b7823 */ /* 0x000fe2000000000b */
[----:B------:R-:W-:-:S05]  /*1a70*/  FFMA R0, R24, R23, R24 ;  /* 0x0000001718007223 */ /* 0x000fca0000000018 */
[----:B------:R-:W0:Y:S02]  /*1a80*/  MUFU.EX2 R11, R11 ;  /* 0x0000000b000b7308 */ /* 0x000e240000000800 */
[----:B0-----:R-:W-:-:S06]  /*1a90*/  FMUL R22, R10, R11 ;  /* 0x0000000b0a167220 */ /* 0x001fcc0000400000 */
[----:B------:R-:W0:Y:S01]  /*1aa0*/  FCHK P0, R22, R21 ;  /* 0x0000001516007302 */ /* 0x000e220000000000 */
[----:B------:R-:W-:-:S04]  /*1ab0*/  FFMA R23, R0, R22, RZ ;  /* 0x0000001600177223 */ /* 0x000fc800000000ff */
[----:B------:R-:W-:-:S04]  /*1ac0*/  FFMA R10, -R21, R23, R22 ;  /* 0x00000017150a7223 */ /* 0x000fc80000000116 */
[----:B------:R-:W-:Y:S01]  /*1ad0*/  FFMA R3, R0, R10, R23 ;  /* 0x0000000a00037223 */ /* 0x000fe20000000017 */
[----:B0-----:R-:W-:Y:S06]  /*1ae0*/  @!P0 BRA `(.L_x_91) ;  /* 0x0000000000108947 */ /* 0x001fec0003800000 */
[----:B------:R-:W-:Y:S01]  /*1af0*/  MOV R3, R22 ;  /* 0x0000001600037202 */ /* 0x000fe20000000f00 */
[----:B------:R-:W-:Y:S01]  /*1b00*/  IMAD.MOV.U32 R0, RZ, RZ, R21 ;  /* 0x000000ffff007224 */ /* 0x000fe200078e0015 */
[----:B------:R-:W-:-:S07]  /*1b10*/  MOV R10, 0x1b30 ;  /* 0x00001b30000a7802 */ /* 0x000fce0000000f00 */
[----:B------:R-:W-:Y:S05]  /*1b20*/  CALL.REL.NOINC `($__internal_2_$__cuda_sm3x_div_rn_noftz_f32_slowpath) ;  /* 0x0000000800d87944 */ /* 0x000fea0003c00000 */
.L_x_91:
[----:B------:R-:W2:Y:S04]  /*1b30*/  LDG.E.CONSTANT R0, desc[UR8][R14.64] ;  /* 0x000000080e007981 */ /* 0x000ea8000c1e9900 */
[----:B------:R-:W3:Y:S01]  /*1b40*/  LDG.E.U16.CONSTANT R9, desc[UR8][R12.64+-0x200] ;  /* 0xfffe00080c097981 */ /* 0x000ee2000c1e9500 */
[----:B------:R-:W-:Y:S01]  /*1b50*/  HFMA2 R11, -RZ, RZ, 0.96630859375, -0.0022525787353515625 ;  /* 0x3bbb989dff0b7431 */ /* 0x000fe200000001ff */
        /* <DEDUP_REMOVED lines=20> */
[----:B------:R-:W-:Y:S01]  /*1ca0*/  IMAD.MOV.U32 R3, RZ, RZ, R22 ;  /* 0x000000ffff037224 */ /* 0x000fe200078e0016 */
[----:B------:R-:W-:Y:S02]  /*1cb0*/  MOV R0, R21 ;  /* 0x0000001500007202 */ /* 0x000fe40000000f00 */
[----:B------:R-:W-:-:S07]  /*1cc0*/  MOV R10, 0x1ce0 ;  /* 0x00001ce0000a7802 */ /* 0x000fce0000000f00 */
[----:B------:R-:W-:Y:S05]  /*1cd0*/  CALL.REL.NOINC `($__internal_2_$__cuda_sm3x_div_rn_noftz_f32_slowpath) ;  /* 0x00000008006c7944 */ /* 0x000fea0003c00000 */
.L_x_92:
[----:B------:R-:W2:Y:S04]  /*1ce0*/  LDG.E.CONSTANT R0, desc[UR8][R14.64+0x4] ;  /* 0x000004080e007981 */ /* 0x000ea8000c1e9900 */
[----:B------:R-:W3:Y:S01]  /*1cf0*/  LDG.E.U16.CONSTANT R9, desc[UR8][R12.64] ;  /* 0x000000080c097981 */ /* 0x000ee2000c1e9500 */
[----:B------:R-:W-:Y:S01]  /*1d00*/  MOV R11, 0x3bbb989d ;  /* 0x3bbb989d000b7802 */ /* 0x000fe20000000f00 */
[----:B------:R-:W0:Y:S01]  /*1d10*/  MUFU.RCP R24, R21 ;  /* 0x0000001500187308 */ /* 0x000e220000001000 */
[----:B------:R-:W-:Y:S01]  /*1d20*/  MOV R23, 0x437c0000 ;  /* 0x437c000000177802 */ /* 0x000fe20000000f00 */
[----:B--2---:R-:W-:-:S04]  /*1d30*/  FADD R0, -R5, R0 ;  /* 0x0000000005007221 */ /* 0x004fc80000000100 */
[----:B------:R-:W-:Y:S01]  /*1d40*/  FFMA.SAT R10, R0, R11, 0.5 ;  /* 0x3f000000000a7423 */ /* 0x000fe2000000200b */
[----:B---3--:R-:W-:-:S03]  /*1d50*/  HADD2.F32 R9, -RZ, R9.H0_H0 ;  /* 0x20000009ff097230 */ /* 0x008fc60000004100 */
[----:B------:R-:W-:Y:S01]  /*1d60*/  FFMA.RM R10, R10, R23, 12582913 ;  /* 0x4b4000010a0a7423 */ /* 0x000fe20000004017 */
[----:B0-----:R-:W-:Y:S01]  /*1d70*/  FFMA R23, -R21, R24, 1 ;  /* 0x3f80000015177423 */ /* 0x001fe20000000118 */
[----:B------:R-:W-:Y:S02]  /*1d80*/  FFMA R20, R9, R3, R20 ;  /* 0x0000000309147223 */ /* 0x000fe40000000014 */
[C---:B------:R-:W-:Y:S01]  /*1d90*/  FADD R11, R10.reuse, -12583039 ;  /* 0xcb40007f0a0b7421 */ /* 0x040fe20000000000 */
[----:B------:R-:W-:-:S03]  /*1da0*/  IMAD.SHL.U32 R10, R10, 0x800000, RZ ;  /* 0x008000000a0a7824 */ /* 0x000fc600078e00ff */
        /* <DEDUP_REMOVED lines=10> */
[----:B------:R-:W-:Y:S02]  /*1e50*/  MOV R3, R22 ;  /* 0x0000001600037202 */ /* 0x000fe40000000f00 */
[----:B------:R-:W-:Y:S02]  /*1e60*/  MOV R0, R21 ;  /* 0x0000001500007202 */ /* 0x000fe40000000f00 */
[----:B------:R-:W-:-:S07]  /*1e70*/  MOV R10, 0x1e90 ;  /* 0x00001e90000a7802 */ /* 0x000fce0000000f00 */
[----:B------:R-:W-:Y:S05]  /*1e80*/  CALL.REL.NOINC `($__internal_2_$__cuda_sm3x_div_rn_noftz_f32_slowpath) ;  /* 0x0000000800007944 */ /* 0x000fea0003c00000 */
[----:B------:R-:W-:-:S07]  /*1e90*/  MOV R23, R3 ;  /* 0x0000000300177202 */ /* 0x000fce0000000f00 */
.L_x_93:
[----:B------:R0:W2:Y:S01]  /*1ea0*/  LDG.E.U16.CONSTANT R0, desc[UR8][R12.64+0x200] ;  /* 0x000200080c007981 */ /* 0x0000a2000c1e9500 */
[----:B------:R-:W-:Y:S01]  /*1eb0*/  VIADD R2, R2, 0x4 ;  /* 0x0000000402027836 */ /* 0x000fe20000000000 */
[----:B------:R-:W-:-:S04]  /*1ec0*/  IADD3 R14, P1, PT, R14, 0x10, RZ ;  /* 0x000000100e0e7810 */ /* 0x000fc80007f3e0ff */
[----:B------:R-:W-:Y:S02]  /*1ed0*/  ISETP.NE.AND P0, PT, R2, RZ, PT ;  /* 0x000000ff0200720c */ /* 0x000fe40003f05270 */
[----:B------:R-:W-:Y:S02]  /*1ee0*/  IADD3.X R15, PT, PT, RZ, R15, RZ, P1, !PT ;  /* 0x0000000fff0f7210 */ /* 0x000fe40000ffe4ff */
[----:B0-----:R-:W-:-:S04]  /*1ef0*/  IADD3 R12, P2, PT, R12, 0x800, RZ ;  /* 0x000008000c0c7810 */ /* 0x001fc80007f5e0ff */
[----:B------:R-:W-:Y:S01]  /*1f00*/  IADD3.X R13, PT, PT, RZ, R13, RZ, P2, !PT ;  /* 0x0000000dff0d7210 */ /* 0x000fe200017fe4ff */
[----:B--2---:R-:W-:-:S05]  /*1f10*/  HADD2.F32 R3, -RZ, R0.H0_H0 ;  /* 0x20000000ff037230 */ /* 0x004fca0000004100 */
[----:B------:R-:W-:Y:S01]  /*1f20*/  FFMA R20, R3, R23, R20 ;  /* 0x0000001703147223 */ /* 0x000fe20000000014 */
[----:B------:R-:W-:Y:S06]  /*1f30*/  @P0 BRA `(.L_x_94) ;  /* 0xfffffff800300947 */ /* 0x000fec000383ffff */
.L_x_89:
[----:B------:R-:W-:-:S13]  /*1f40*/  LOP3.LUT P0, R7, R7, 0x3, RZ, 0xc0, !PT ;  /* 0x0000000307077812 */ /* 0x000fda000780c0ff */
[----:B------:R-:W-:Y:S05]  /*1f50*/  @!P0 BRA `(.L_x_95) ;  /* 0x0000000400ac8947 */ /* 0x000fea0003800000 */
[----:B------:R-:W-:-:S13]  /*1f60*/  ISETP.NE.AND P0, PT, R7, 0x1, PT ;  /* 0x000000010700780c */ /* 0x000fda0003f05270 */
[----:B------:R-:W-:Y:S05]  /*1f70*/  @!P0 BRA `(.L_x_96) ;  /* 0x0000000400048947 */ /* 0x000fea0003800000 */
[----:B------:R-:W0:Y:S01]  /*1f80*/  LDC.64 R14, c[0x0][0x380] ;  /* 0x0000e000ff0e7b82 */ /* 0x000e220000000a00 */
[----:B------:R-:W-:-:S04]  /*1f90*/  IADD3 R0, P0, PT, R4, R16, RZ ;  /* 0x0000001004007210 */ /* 0x000fc80007f1e0ff */
[----:B------:R-:W-:Y:S02]  /*1fa0*/  IADD3.X R2, PT, PT, RZ, R6, RZ, P0, !PT ;  /* 0x00000006ff027210 */ /* 0x000fe400007fe4ff */
[----:B0-----:R-:W-:-:S04]  /*1fb0*/  LEA R14, P0, R0, R14, 0x2 ;  /* 0x0000000e000e7211 */ /* 0x001fc800078010ff */
[----:B------:R-:W-:-:S05]  /*1fc0*/  LEA.HI.X R15, R0, R15, R2, 0x2, P0 ;  /* 0x0000000f000f7211 */ /* 0x000fca00000f1402 */
[----:B------:R-:W1:Y:S01]  /*1fd0*/  LDG.E.CONSTANT R0, desc[UR8][R14.64] ;  /* 0x000000080e007981 */ /* 0x000e62000c1e9900 */
[----:B------:R-:W-:Y:S02]  /*1fe0*/  HFMA2 R7, -RZ, RZ, 3.7421875, 0 ;  /* 0x437c0000ff077431 */ /* 0x000fe400000001ff */
[----:B------:R-:W-:Y:S01]  /*1ff0*/  IMAD.MOV.U32 R3, RZ, RZ, 0x3bbb989d ;  /* 0x3bbb989dff037424 */ /* 0x000fe200078e00ff */
[----:B------:R-:W0:Y:S01]  /*2000*/  MUFU.RCP R12, R21 ;  /* 0x00000015000c7308 */ /* 0x000e220000001000 */
[----:B-1----:R-:W-:-:S04]  /*2010*/  FADD R0, -R5, R0 ;  /* 0x0000000005007221 */ /* 0x002fc80000000100 */
[----:B------:R-:W-:-:S04]  /*2020*/  FFMA.SAT R2, R0, R3, 0.5 ;  /* 0x3f00000000027423 */ /* 0x000fc80000002003 */
[----:B------:R-:W-:-:S04]  /*2030*/  FFMA.RM R2, R2, R7, 12582913 ;  /* 0x4b40000102027423 */ /* 0x000fc80000004007 */
[C---:B------:R-:W-:Y:S01]  /*2040*/  FADD R3, R2.reuse, -12583039 ;  /* 0xcb40007f02037421 */ /* 0x040fe20000000000 */
[----:B------:R-:W-:-:S03]  /*2050*/  SHF.L.U32 R2, R2, 0x17, RZ ;  /* 0x0000001702027819 */ /* 0x000fc600000006ff */
[----:B------:R-:W-:-:S04]  /*2060*/  FFMA R3, R0, 1.4426950216293334961, -R3 ;  /* 0x3fb8aa3b00037823 */ /* 0x000fc80000000803 */
[----:B------:R-:W-:Y:S01]  /*2070*/  FFMA R7, R0, 1.925963033500011079e-08, R3 ;  /* 0x32a5706000077823 */ /* 0x000fe20000000003 */
[----:B0-----:R-:W-:-:S04]  /*2080*/  FFMA R3, -R21, R12, 1 ;  /* 0x3f80000015037423 */ /* 0x001fc8000000010c */
[----:B------:R-:W-:Y:S01]  /*2090*/  FFMA R0, R12, R3, R12 ;  /* 0x000000030c007223 */ /* 0x000fe2000000000c */
        /* <DEDUP_REMOVED lines=11> */
.L_x_97:
[----:B------:R-:W2:Y:S01]  /*2150*/  LDG.E.CONSTANT R14, desc[UR8][R14.64+0x4] ;  /* 0x000004080e0e7981 */ /* 0x000ea2000c1e9900 */
[----:B------:R-:W0:Y:S01]  /*2160*/  LDCU.64 UR4, c[0x0][0x388] ;  /* 0x00007100ff0477ac */ /* 0x000e220008000a00 */
[----:B------:R-:W-:-:S03]  /*2170*/  IMAD.WIDE.U32 R10, R4, 0x100, R18 ;  /* 0x00000100040a7825 */ /* 0x000fc600078e0012 */
[----:B0-----:R-:W-:-:S04]  /*2180*/  LEA R12, P0, R10, UR4, 0x1 ;  /* 0x000000040a0c7c11 */ /* 0x001fc8000f8008ff */
[----:B------:R-:W-:-:S05]  /*2190*/  LEA.HI.X R13, R10, UR5, R11, 0x1, P0 ;  /* 0x000000050a0d7c11 */ /* 0x000fca00080f0c0b */
[----:B------:R-:W3:Y:S01]  /*21a0*/  LDG.E.U16.CONSTANT R2, desc[UR8][R12.64] ;  /* 0x000000080c027981 */ /* 0x000ee2000c1e9500 */
[----:B------:R-:W-:Y:S02]  /*21b0*/  MOV R7, 0x3bbb989d ;  /* 0x3bbb989d00077802 */ /* 0x000fe40000000f00 */
[----:B------:R-:W-:Y:S01]  /*21c0*/  MOV R10, 0x437c0000 ;  /* 0x437c0000000a7802 */ /* 0x000fe20000000f00 */
[----:B--2---:R-:W-:Y:S02]  /*21d0*/  FADD R0, -R5, R14 ;  /* 0x0000000e05007221 */ /* 0x004fe40000000100 */
[----:B------:R-:W0:Y:S02]  /*21e0*/  MUFU.RCP R14, R21 ;  /* 0x00000015000e7308 */ /* 0x000e240000001000 */
[----:B------:R-:W-:-:S04]  /*21f0*/  FFMA.SAT R7, R0, R7, 0.5 ;  /* 0x3f00000000077423 */ /* 0x000fc80000002007 */
[----:B------:R-:W-:-:S04]  /*2200*/  FFMA.RM R7, R7, R10, 12582913 ;  /* 0x4b40000107077423 */ /* 0x000fc8000000400a */
[C---:B------:R-:W-:Y:S01]  /*2210*/  FADD R9, R7.reuse, -12583039 ;  /* 0xcb40007f07097421 */ /* 0x040fe20000000000 */
[----:B------:R-:W-:-:S03]  /*2220*/  SHF.L.U32 R7, R7, 0x17, RZ ;  /* 0x0000001707077819 */ /* 0x000fc600000006ff */
[----:B------:R-:W-:Y:S01]  /*2230*/  FFMA R9, R0, 1.4426950216293334961, -R9 ;  /* 0x3fb8aa3b00097823 */ /* 0x000fe20000000809 */
[----:B0-----:R-:W-:-:S03]  /*2240*/  FFMA R11, -R21, R14, 1 ;  /* 0x3f800000150b7423 */ /* 0x001fc6000000010e */
[----:B------:R-:W-:-:S04]  /*2250*/  FFMA R9, R0, 1.925963033500011079e-08, R9 ;  /* 0x32a5706000097823 */ /* 0x000fc80000000009 */
[----:B------:R-:W0:Y:S02]  /*2260*/  MUFU.EX2 R0, R9 ;  /* 0x0000000900007308 */ /* 0x000e240000000800 */
[----:B0-----:R-:W-:Y:S01]  /*2270*/  FMUL R10, R7, R0 ;  /* 0x00000000070a7220 */ /* 0x001fe20000400000 */
[----:B------:R-:W-:Y:S01]  /*2280*/  FFMA R0, R14, R11, R14 ;  /* 0x0000000b0e007223 */ /* 0x000fe2000000000e */
[----:B---3--:R-:W-:-:S04]  /*2290*/  HADD2.F32 R7, -RZ, R2.H0_H0 ;  /* 0x20000002ff077230 */ /* 0x008fc80000004100 */
[----:B------:R-:W0:Y:S01]  /*22a0*/  FCHK P0, R10, R21 ;  /* 0x000000150a007302 */ /* 0x000e220000000000 */
[----:B------:R-:W-:Y:S01]  /*22b0*/  FFMA R11, R0, R10, RZ ;  /* 0x0000000a000b7223 */ /* 0x000fe200000000ff */
[----:B------:R-:W-:-:S03]  /*22c0*/  FFMA R20, R7, R3, R20 ;  /* 0x0000000307147223 */ /* 0x000fc60000000014 */
[----:B------:R-:W-:-:S04]  /*22d0*/  FFMA R2, -R21, R11, R10 ;  /* 0x0000000b15027223 */ /* 0x000fc8000000010a */
[----:B------:R-:W-:Y:S01]  /*22e0*/  FFMA R11, R0, R2, R11 ;  /* 0x00000002000b7223 */ /* 0x000fe2000000000b */
[----:B0-----:R-:W-:Y:S06]  /*22f0*/  @!P0 BRA `(.L_x_98) ;  /* 0x0000000000148947 */ /* 0x001fec0003800000 */
[----:B------:R-:W-:Y:S01]  /*2300*/  IMAD.MOV.U32 R3, RZ, RZ, R10 ;  /* 0x000000ffff037224 */ /* 0x000fe200078e000a */
[----:B------:R-:W-:Y:S02]  /*2310*/  MOV R0, R21 ;  /* 0x0000001500007202 */ /* 0x000fe40000000f00 */
[----:B------:R-:W-:-:S07]  /*2320*/  MOV R10, 0x2340 ;  /* 0x00002340000a7802 */ /* 0x000fce0000000f00 */
[----:B------:R-:W-:Y:S05]  /*2330*/  CALL.REL.NOINC `($__internal_2_$__cuda_sm3x_div_rn_noftz_f32_slowpath) ;  /* 0x0000000000d47944 */ /* 0x000fea0003c00000 */
[----:B------:R-:W-:-:S07]  /*2340*/  MOV R11, R3 ;  /* 0x00000003000b7202 */ /* 0x000fce0000000f00 */
.L_x_98:
[----:B------:R-:W2:Y:S01]  /*2350*/  LDG.E.U16.CONSTANT R12, desc[UR8][R12.64+0x200] ;  /* 0x000200080c0c7981 */ /* 0x000ea2000c1e9500 */
[----:B------:R-:W-:Y:S01]  /*2360*/  IADD3 R4, PT, PT, R4, 0x2, RZ ;  /* 0x0000000204047810 */ /* 0x000fe20007ffe0ff */
[----:B--2---:R-:W-:-:S05]  /*2370*/  HADD2.F32 R3, -RZ, R12.H0_H0 ;  /* 0x2000000cff037230 */ /* 0x004fca0000004100 */
[----:B------:R-:W-:-:S07]  /*2380*/  FFMA R20, R3, R11, R20 ;  /* 0x0000000b03147223 */ /* 0x000fce0000000014 */
.L_x_96:
[----:B------:R-:W-:-:S04]  /*2390*/  LOP3.LUT R0, R8, 0x1, RZ, 0xc0, !PT ;  /* 0x0000000108007812 */ /* 0x000fc800078ec0ff */
[----:B------:R-:W-:-:S13]  /*23a0*/  ISETP.NE.U32.AND P0, PT, R0, 0x1, PT ;  /* 0x000000010000780c */ /* 0x000fda0003f05070 */
[----:B------:R-:W-:Y:S05]  /*23b0*/  @!P0 BRA `(.L_x_95) ;  /* 0x0000000000948947 */ /* 0x000fea0003800000 */
[----:B------:R-:W0:Y:S01]  /*23c0*/  LDC.64 R2, c[0x0][0x380] ;  /* 0x0000e000ff027b82 */ /* 0x000e220000000a00 */
[----:B------:R-:W-:-:S05]  /*23d0*/  IADD3 R16, P0, PT, R4, R16, RZ ;  /* 0x0000001004107210 */ /* 0x000fca0007f1e0ff */
[----:B------:R-:W-:Y:S01]  /*23e0*/  IMAD.X R6, RZ, RZ, R6, P0 ;  /* 0x000000ffff067224 */ /* 0x000fe200000e0606 */
[----:B0-----:R-:W-:-:S04]  /*23f0*/  LEA R2, P0, R16, R2, 0x2 ;  /* 0x0000000210027211 */ /* 0x001fc800078010ff */
[----:B------:R-:W-:-:S05]  /*2400*/  LEA.HI.X R3, R16, R3, R6, 0x2, P0 ;  /* 0x0000000310037211 */ /* 0x000fca00000f1406 */
[----:B------:R0:W1:Y:S01]  /*2410*/  LDG.E.CONSTANT R2, desc[UR8][R2.64] ;  /* 0x0000000802027981 */ /* 0x000062000c1e9900 */
[----:B------:R-:W-:Y:S01]  /*2420*/  HFMA2 R0, -RZ, RZ, 0.96630859375, -0.0022525787353515625 ;  /* 0x3bbb989dff007431 */ /* 0x000fe200000001ff */
[----:B------:R-:W-:Y:S01]  /*2430*/  MOV R7, 0x437c0000 ;  /* 0x437c000000077802 */ /* 0x000fe20000000f00 */
[----:B------:R-:W0:Y:S02]  /*2440*/  MUFU.RCP R12, R21 ;  /* 0x00000015000c7308 */ /* 0x000e240000001000 */
[----:B0-----:R-:W-:Y:S01]  /*2450*/  FFMA R3, -R21, R12, 1 ;  /* 0x3f80000015037423 */ /* 0x001fe2000000010c */
[----:B-1----:R-:W-:-:S04]  /*2460*/  FADD R5, -R5, R2 ;  /* 0x0000000205057221 */ /* 0x002fc80000000100 */
[----:B------:R-:W-:-:S04]  /*2470*/  FFMA.SAT R0, R5, R0, 0.5 ;  /* 0x3f00000005007423 */ /* 0x000fc80000002000 */
[----:B------:R-:W-:-:S04]  /*2480*/  FFMA.RM R0, R0, R7, 12582913 ;  /* 0x4b40000100007423 */ /* 0x000fc80000004007 */
[C---:B------:R-:W-:Y:S01]  /*2490*/  FADD R6, R0.reuse, -12583039 ;  /* 0xcb40007f00067421 */ /* 0x040fe20000000000 */
[----:B------:R-:W-:-:S03]  /*24a0*/  SHF.L.U32 R0, R0, 0x17, RZ ;  /* 0x0000001700007819 */ /* 0x000fc600000006ff */
[----:B------:R-:W-:-:S04]  /*24b0*/  FFMA R6, R5, 1.4426950216293334961, -R6 ;  /* 0x3fb8aa3b05067823 */ /* 0x000fc80000000806 */
[----:B------:R-:W-:-:S04]  /*24c0*/  FFMA R6, R5, 1.925963033500011079e-08, R6 ;  /* 0x32a5706005067823 */ /* 0x000fc80000000006 */
[----:B------:R-:W0:Y:S02]  /*24d0*/  MUFU.EX2 R5, R6 ;  /* 0x0000000600057308 */ /* 0x000e240000000800 */
[----:B0-----:R-:W-:Y:S01]  /*24e0*/  FMUL R10, R0, R5 ;  /* 0x00000005000a7220 */ /* 0x001fe20000400000 */
[----:B------:R-:W-:-:S05]  /*24f0*/  FFMA R0, R12, R3, R12 ;  /* 0x000000030c007223 */ /* 0x000fca000000000c */
        /* <DEDUP_REMOVED lines=10> */
.L_x_99:
[----:B------:R-:W0:Y:S01]  /*25a0*/  LDCU.64 UR4, c[0x0][0x388] ;  /* 0x00007100ff0477ac */ /* 0x000e220008000a00 */
[----:B------:R-:W-:-:S03]  /*25b0*/  IMAD.WIDE.U32 R4, R4, 0x100, R18 ;  /* 0x0000010004047825 */ /* 0x000fc600078e0012 */
[----:B0-----:R-:W-:-:S04]  /*25c0*/  LEA R2, P0, R4, UR4, 0x1 ;  /* 0x0000000404027c11 */ /* 0x001fc8000f8008ff */
[----:B------:R-:W-:-:S05]  /*25d0*/  LEA.HI.X R3, R4, UR5, R5, 0x1, P0 ;  /* 0x0000000504037c11 */ /* 0x000fca00080f0c05 */
[----:B------:R-:W2:Y:S02]  /*25e0*/  LDG.E.U16.CONSTANT R2, desc[UR8][R2.64] ;  /* 0x0000000802027981 */ /* 0x000ea4000c1e9500 */
[----:B--2---:R-:W-:-:S05]  /*25f0*/  HADD2.F32 R5, -RZ, R2.H0_H0 ;  /* 0x20000002ff057230 */ /* 0x004fca0000004100 */
[----:B------:R-:W-:-:S07]  /*2600*/  FFMA R20, R5, R7, R20 ;  /* 0x0000000705147223 */ /* 0x000fce0000000014 */
.L_x_95:
[----:B------:R-:W0:Y:S01]  /*2610*/  LDCU.64 UR4, c[0x0][0x390] ;  /* 0x00007200ff0477ac */ /* 0x000e220008000a00 */
[C---:B------:R-:W-:Y:S02]  /*2620*/  LEA R18, P0, R8.reuse, R18, 0x8 ;  /* 0x0000001208127211 */ /* 0x040fe400078040ff */
[----:B------:R-:W-:Y:S02]  /*2630*/  F2FP.F16.F32.PACK_AB R20, RZ, R20 ;  /* 0x00000014ff14723e */ /* 0x000fe400000000ff */
[----:B------:R-:W-:Y:S02]  /*2640*/  LEA.HI.X R3, R8, RZ, RZ, 0x8, P0 ;  /* 0x000000ff08037211 */ /* 0x000fe400000f44ff */
[----:B0-----:R-:W-:-:S04]  /*2650*/  LEA R2, P0, R18, UR4, 0x1 ;  /* 0x0000000412027c11 */ /* 0x001fc8000f8008ff */
[----:B------:R-:W-:-:S05]  /*2660*/  LEA.HI.X R3, R18, UR5, R3, 0x1, P0 ;  /* 0x0000000512037c11 */ /* 0x000fca00080f0c03 */
[----:B------:R-:W-:Y:S01]  /*2670*/  STG.E.U16 desc[UR8][R2.64], R20 ;  /* 0x0000001402007986 */ /* 0x000fe2000c101508 */
[----:B------:R-:W-:Y:S05]  /*2680*/  EXIT ;  /* 0x000000000000794d */ /* 0x000fea0003800000 */
        .weak           $__internal_2_$__cuda_sm3x_div_rn_noftz_f32_slowpath
        .type           $__internal_2_$__cuda_sm3x_div_rn_noftz_f32_slowpath,@function
        .size           $__internal_2_$__cuda_sm3x_div_rn_noftz_f32_slowpath,(.L_x_113 - $__internal_2_$__cuda_sm3x_div_rn_noftz_f32_slowpath)
$__internal_2_$__cuda_sm3x_div_rn_noftz_f32_slowpath:
[----:B------:R-:W-:Y:S02]  /*2690*/  SHF.R.U32.HI R9, RZ, 0x17, R0 ;  /* 0x00000017ff097819 */ /* 0x000fe40000011600 */
[----:B------:R-:W-:Y:S02]  /*26a0*/  SHF.R.U32.HI R22, RZ, 0x17, R3 ;  /* 0x00000017ff167819 */ /* 0x000fe40000011603 */
[----:B------:R-:W-:Y:S02]  /*26b0*/  LOP3.LUT R9, R9, 0xff, RZ, 0xc0, !PT ;  /* 0x000000ff09097812 */ /* 0x000fe400078ec0ff */
[----:B------:R-:W-:Y:S02]  /*26c0*/  LOP3.LUT R22, R22, 0xff, RZ, 0xc0, !PT ;  /* 0x000000ff16167812 */ /* 0x000fe400078ec0ff */
[----:B------:R-:W-:-:S03]  /*26d0*/  IADD3 R23, PT, PT, R9, -0x1, RZ ;  /* 0xffffffff09177810 */ /* 0x000fc60007ffe0ff */
[----:B------:R-:W-:Y:S01]  /*26e0*/  VIADD R24, R22, 0xffffffff ;  /* 0xffffffff16187836 */ /* 0x000fe20000000000 */
[----:B------:R-:W-:-:S04]  /*26f0*/  ISETP.GT.U32.AND P0, PT, R23, 0xfd, PT ;  /* 0x000000fd1700780c */ /* 0x000fc80003f04070 */
[----:B------:R-:W-:-:S13]  /*2700*/  ISETP.GT.U32.OR P0, PT, R24, 0xfd, P0 ;  /* 0x000000fd1800780c */ /* 0x000fda0000704470 */
[----:B------:R-:W-:Y:S01]  /*2710*/  @!P0 MOV R11, RZ ;  /* 0x000000ff000b8202 */ /* 0x000fe20000000f00 */
[----:B------:R-:W-:Y:S06]  /*2720*/  @!P0 BRA `(.L_x_100) ;  /* 0x00000000005c8947 */ /* 0x000fec0003800000 */
[----:B------:R-:W-:Y:S02]  /*2730*/  FSETP.GTU.FTZ.AND P0, PT, |R3|, +INF , PT ;  /* 0x7f8000000300780b */ /* 0x000fe40003f1c200 */
[----:B------:R-:W-:-:S04]  /*2740*/  FSETP.GTU.FTZ.AND P1, PT, |R0|, +INF , PT ;  /* 0x7f8000000000780b */ /* 0x000fc80003f3c200 */
        /* <DEDUP_REMOVED lines=16> */
[----:B------:R-:W-:Y:S01]  /*2850*/  @P0 MOV R11, RZ ;  /* 0x000000ff000b0202 */ /* 0x000fe20000000f00 */
[----:B------:R-:W-:Y:S01]  /*2860*/  @!P0 FFMA R3, R3, 1.84467440737095516160e+19, RZ ;  /* 0x5f80000003038823 */ /* 0x000fe200000000ff */
[----:B------:R-:W-:Y:S01]  /*2870*/  @!P0 MOV R11, 0xffffffc0 ;  /* 0xffffffc0000b8802 */ /* 0x000fe20000000f00 */
[----:B------:R-:W-:-:S04]  /*2880*/  @!P1 FFMA R0, R0, 1.84467440737095516160e+19, RZ ;  /* 0x5f80000000009823 */ /* 0x000fc800000000ff */
[----:B------:R-:W-:-:S07]  /*2890*/  @!P1 VIADD R11, R11, 0x40 ;  /* 0x000000400b0b9836 */ /* 0x000fce0000000000 */
.L_x_100:
[----:B------:R-:W-:Y:S02]  /*28a0*/  LEA R23, R9, 0xc0800000, 0x17 ;  /* 0xc080000009177811 */ /* 0x000fe400078eb8ff */
[----:B------:R-:W-:Y:S02]  /*28b0*/  IADD3 R22, PT, PT, R22, -0x7f, RZ ;  /* 0xffffff8116167810 */ /* 0x000fe40007ffe0ff */
[----:B------:R-:W-:-:S03]  /*28c0*/  IADD3 R26, PT, PT, -R23, R0, RZ ;  /* 0x00000000171a7210 */ /* 0x000fc60007ffe1ff */
[----:B------:R-:W-:Y:S01]  /*28d0*/  IMAD R0, R22, -0x800000, R3 ;  /* 0xff80000016007824 */ /* 0x000fe200078e0203 */
[----:B------:R-:W0:Y:S01]  /*28e0*/  MUFU.RCP R24, R26 ;  /* 0x0000001a00187308 */ /* 0x000e220000001000 */
[----:B------:R-:W-:Y:S01]  /*28f0*/  FADD.FTZ R23, -R26, -RZ ;  /* 0x800000ff1a177221 */ /* 0x000fe20000010100 */
        /* <DEDUP_REMOVED lines=11> */
[----:B------:R-:W-:-:S05]  /*29b0*/  IMAD.IADD R3, R22, 0x1, R11 ;  /* 0x0000000116037824 */ /* 0x000fca00078e020b */
[----:B------:R-:W-:-:S04]  /*29c0*/  IADD3 R9, PT, PT, R3, -0x1, RZ ;  /* 0xffffffff03097810 */ /* 0x000fc80007ffe0ff */
        /* <DEDUP_REMOVED lines=9> */
[-CC-:B------:R-:W-:Y:S01]  /*2a60*/  FFMA.RZ R9, R25, R23.reuse, R24.reuse ;  /* 0x0000001719097223 */ /* 0x180fe2000000c018 */
[----:B------:R-:W-:Y:S01]  /*2a70*/  IADD3 R22, PT, PT, R3, 0x20, RZ ;  /* 0x0000002003167810 */ /* 0x000fe20007ffe0ff */
[CCC-:B------:R-:W-:Y:S01]  /*2a80*/  FFMA.RP R11, R25.reuse, R23.reuse, R24.reuse ;  /* 0x00000017190b7223 */ /* 0x1c0fe20000008018 */
[----:B------:R-:W-:Y:S01]  /*2a90*/  FFMA.RM R24, R25, R23, R24 ;  /* 0x0000001719187223 */ /* 0x000fe20000004018 */
[----:B------:R-:W-:Y:S02]  /*2aa0*/  ISETP.NE.AND P2, PT, R3, RZ, PT ;  /* 0x000000ff0300720c */ /* 0x000fe40003f45270 */
[----:B------:R-:W-:Y:S02]  /*2ab0*/  LOP3.LUT R9, R9, 0x7fffff, RZ, 0xc0, !PT ;  /* 0x007fffff09097812 */ /* 0x000fe400078ec0ff */
[----:B------:R-:W-:Y:S02]  /*2ac0*/  ISETP.NE.AND P1, PT, R3, RZ, PT ;  /* 0x000000ff0300720c */ /* 0x000fe40003f25270 */
[----:B------:R-:W-:-:S02]  /*2ad0*/  LOP3.LUT R9, R9, 0x800000, RZ, 0xfc, !PT ;  /* 0x0080000009097812 */ /* 0x000fc400078efcff */
[----:B------:R-:W-:Y:S02]  /*2ae0*/  IADD3 R3, PT, PT, -R3, RZ, RZ ;  /* 0x000000ff03037210 */ /* 0x000fe40007ffe1ff */
[----:B------:R-:W-:Y:S02]  /*2af0*/  SHF.L.U32 R22, R9, R22, RZ ;  /* 0x0000001609167219 */ /* 0x000fe400000006ff */
[----:B------:R-:W-:Y:S02]  /*2b00*/  FSETP.NEU.FTZ.AND P0, PT, R11, R24, PT ;  /* 0x000000180b00720b */ /* 0x000fe40003f1d000 */
[----:B------:R-:W-:Y:S02]  /*2b10*/  SEL R24, R3, RZ, P2 ;  /* 0x000000ff03187207 */ /* 0x000fe40001000000 */
[----:B------:R-:W-:Y:S02]  /*2b20*/  ISETP.NE.AND P1, PT, R22, RZ, P1 ;  /* 0x000000ff1600720c */ /* 0x000fe40000f25270 */
[----:B------:R-:W-:-:S02]  /*2b30*/  SHF.R.U32.HI R9, RZ, R24, R9 ;  /* 0x00000018ff097219 */ /* 0x000fc40000011609 */
[----:B------:R-:W-:Y:S02]  /*2b40*/  PLOP3.LUT P0, PT, P0, P1, PT, 0xf8, 0x8f ;  /* 0x00000000008f781c */ /* 0x000fe40000703f70 */
[----:B------:R-:W-:Y:S02]  /*2b50*/  SHF.R.U32.HI R3, RZ, 0x1, R9 ;  /* 0x00000001ff037819 */ /* 0x000fe40000011609 */
[----:B------:R-:W-:-:S04]  /*2b60*/  SEL R22, RZ, 0x1, !P0 ;  /* 0x00000001ff167807 */ /* 0x000fc80004000000 */
[----:B------:R-:W-:-:S04]  /*2b70*/  LOP3.LUT R22, R22, 0x1, R3, 0xf8, !PT ;  /* 0x0000000116167812 */ /* 0x000fc800078ef803 */
[----:B------:R-:W-:-:S05]  /*2b80*/  LOP3.LUT R22, R22, R9, RZ, 0xc0, !PT ;  /* 0x0000000916167212 */ /* 0x000fca00078ec0ff */
[----:B------:R-:W-:-:S05]  /*2b90*/  IMAD.IADD R3, R3, 0x1, R22 ;  /* 0x0000000103037824 */ /* 0x000fca00078e0216 */
[----:B------:R-:W-:Y:S01]  /*2ba0*/  LOP3.LUT R0, R3, R0, RZ, 0xfc, !PT ;  /* 0x0000000003007212 */ /* 0x000fe200078efcff */
[----:B------:R-:W-:Y:S06]  /*2bb0*/  BRA `(.L_x_107) ;  /* 0x0000000000347947 */ /* 0x000fec0003800000 */
.L_x_106:
[----:B------:R-:W-:-:S04]  /*2bc0*/  LOP3.LUT R0, R0, 0x80000000, RZ, 0xc0, !PT ;  /* 0x8000000000007812 */ /* 0x000fc800078ec0ff */
[----:B------:R-:W-:Y:S01]  /*2bd0*/  LOP3.LUT R0, R0, 0x7f800000, RZ, 0xfc, !PT ;  /* 0x7f80000000007812 */ /* 0x000fe200078efcff */
[----:B------:R-:W-:Y:S06]  /*2be0*/  BRA `(.L_x_107) ;  /* 0x0000000000287947 */ /* 0x000fec0003800000 */
.L_x_105:
[----:B------:R-:W-:Y:S01]  /*2bf0*/  LEA R0, R11, R0, 0x17 ;  /* 0x000000000b007211 */ /* 0x000fe200078eb8ff */
[----:B------:R-:W-:Y:S06]  /*2c00*/  BRA `(.L_x_107) ;  /* 0x0000000000207947 */ /* 0x000fec0003800000 */
.L_x_104:
[----:B------:R-:W-:-:S04]  /*2c10*/  LOP3.LUT R0, R0, 0x80000000, R3, 0x48, !PT ;  /* 0x8000000000007812 */ /* 0x000fc800078e4803 */
[----:B------:R-:W-:Y:S01]  /*2c20*/  LOP3.LUT R0, R0, 0x7f800000, RZ, 0xfc, !PT ;  /* 0x7f80000000007812 */ /* 0x000fe200078efcff */
[----:B------:R-:W-:Y:S06]  /*2c30*/  BRA `(.L_x_107) ;  /* 0x0000000000147947 */ /* 0x000fec0003800000 */
.L_x_103:
[----:B------:R-:W-:Y:S01]  /*2c40*/  LOP3.LUT R0, R0, 0x80000000, R3, 0x48, !PT ;  /* 0x8000000000007812 */ /* 0x000fe200078e4803 */
[----:B------:R-:W-:Y:S06]  /*2c50*/  BRA `(.L_x_107) ;  /* 0x00000000000c7947 */ /* 0x000fec0003800000 */
.L_x_102:
[----:B------:R-:W0:Y:S01]  /*2c60*/  MUFU.RSQ R0, -QNAN ;  /* 0xffc0000000007908 */ /* 0x000e220000001400 */
[----:B------:R-:W-:Y:S05]  /*2c70*/  BRA `(.L_x_107) ;  /* 0x0000000000047947 */ /* 0x000fea0003800000 */
.L_x_101:
[----:B------:R-:W-:-:S07]  /*2c80*/  FADD.FTZ R0, R3, R0 ;  /* 0x0000000003007221 */ /* 0x000fce0000010000 */
.L_x_107:
[----:B------:R-:W-:Y:S01]  /*2c90*/  HFMA2 R11, -RZ, RZ, 0, 0 ;  /* 0x00000000ff0b7431 */ /* 0x000fe200000001ff */
[----:B0-----:R-:W-:-:S03]  /*2ca0*/  MOV R3, R0 ;  /* 0x0000000000037202 */ /* 0x001fc60000000f00 */
[----:B------:R-:W-:Y:S05]  /*2cb0*/  RET.REL.NODEC R10 `(_Z36vanilla_softmax_pv_256_causal_3passSPKfPK6__halfPS1_ii) ;  /* 0xffffffd00ad07950 */ /* 0x000fea0003c3ffff */
.L_x_108:
        /* <DEDUP_REMOVED lines=12> */
.L_x_113:


//--------------------- .text._Z25vanilla_scores_256_causalPK6__halfS1_Pfiif --------------------------
	.section	.text._Z25vanilla_scores_256_causalPK6__halfS1_Pfiif,"ax",@progbits
	.align	128
        .global         _Z25vanilla_scores_256_causalPK6__halfS1_Pfiif
        .type           _Z25vanilla_scores_256_causalPK6__halfS1_Pfiif,@function
        .size           _Z25vanilla_scores_256_causalPK6__halfS1_Pfiif,(.L_x_117 - _Z25vanilla_scores_256_causalPK6__halfS1_Pfiif)
        .other          _Z25vanilla_scores_256_causalPK6__halfS1_Pfiif,@"STO_CUDA_ENTRY STV_DEFAULT"
_Z25vanilla_scores_256_causalPK6__halfS1_Pfiif:
.text._Z25vanilla_scores_256_causalPK6__halfS1_Pfiif:
[----:B------:R-:W-:Y:S01]  /*0000*/  LDC R1, c[0x0][0x37c] ;  /* 0x0000df00ff017b82 */ /* 0x000fe20000000800 */
[----:B------:R-:W0:Y:S07]  /*0010*/  S2R R7, SR_TID.X ;  /* 0x0000000000077919 */ /* 0x000e2e0000002100 */
[----:B------:R-:W1:Y:S01]  /*0020*/  LDC R9, c[0x0][0x364] ;  /* 0x0000d900ff097b82 */ /* 0x000e620000000800 */
[----:B------:R-:W2:Y:S01]  /*0030*/  LDCU.64 UR6, c[0x0][0x398] ;  /* 0x00007300ff0677ac */ /* 0x000ea20008000a00 */
[----:B------:R-:W1:Y:S06]  /*0040*/  S2R R0, SR_TID.Y ;  /* 0x0000000000007919 */ /* 0x000e6c0000002200 */
[----:B------:R-:W0:Y:S08]  /*0050*/  S2UR UR5, SR_CTAID.X ;  /* 0x00000000000579c3 */ /* 0x000e300000002500 */
[----:B------:R-:W0:Y:S08]  /*0060*/  LDC R6, c[0x0][0x360] ;  /* 0x0000d800ff067b82 */ /* 0x000e300000000800 */
[----:B------:R-:W1:Y:S01]  /*0070*/  S2UR UR4, SR_CTAID.Y ;  /* 0x00000000000479c3 */ /* 0x000e620000002600 */
[----:B0-----:R-:W-:-:S05]  /*0080*/  IMAD R6, R6, UR5, R7 ;  /* 0x0000000506067c24 */ /* 0x001fca000f8e0207 */
[----:B--2---:R-:W-:Y:S01]  /*0090*/  ISETP.GE.AND P0, PT, R6, UR7, PT ;  /* 0x0000000706007c0c */ /* 0x004fe2000bf06270 */
[----:B-1----:R-:W-:-:S05]  /*00a0*/  IMAD R9, R9, UR4, R0 ;  /* 0x0000000409097c24 */ /* 0x002fca000f8e0200 */
[----:B------:R-:W-:-:S13]  /*00b0*/  ISETP.GE.OR P0, PT, R9, UR6, P0 ;  /* 0x0000000609007c0c */ /* 0x000fda0008706670 */
[----:B------:R-:W-:Y:S05]  /*00c0*/  @P0 EXIT ;  /* 0x000000000000094d */ /* 0x000fea0003800000 */
[----:B------:R-:W-:Y:S01]  /*00d0*/  ISETP.GT.AND P0, PT, R6, R9, PT ;  /* 0x000000090600720c */ /* 0x000fe20003f04270 */
[----:B------:R-:W0:-:S12]  /*00e0*/  LDCU.64 UR4, c[0x0][0x358] ;  /* 0x00006b00ff0477ac */ /* 0x000e180008000a00 */
[----:B------:R-:W-:Y:S05]  /*00f0*/  @!P0 BRA `(.L_x_109) ;  /* 0x00000000002c8947 */ /* 0x000fea0003800000 */
[----:B------:R-:W1:Y:S01]  /*0100*/  LDCU.64 UR8, c[0x0][0x390] ;  /* 0x00007200ff0877ac */ /* 0x000e620008000a00 */
[----:B------:R-:W-:Y:S01]  /*0110*/  HFMA2 R7, -RZ, RZ, 0, 0 ;  /* 0x00000000ff077431 */ /* 0x000fe200000001ff */
[----:B------:R-:W-:Y:S01]  /*0120*/  MOV R5, 0xff800000 ;  /* 0xff80000000057802 */ /* 0x000fe20000000f00 */
[----:B------:R-:W-:-:S06]  /*0130*/  USHF.R.S32.HI UR6, URZ, 0x1f, UR7 ;  /* 0x0000001fff067899 */ /* 0x000fcc0008011407 */
[C---:B------:R-:W-:Y:S02]  /*0140*/  IMAD R3, R9.reuse, UR6, RZ ;  /* 0x0000000609037c24 */ /* 0x040fe4000f8e02ff */
[----:B------:R-:W-:-:S05]  /*0150*/  IMAD.WIDE.U32 R6, R9, UR7, R6 ;  /* 0x0000000709067c25 */ /* 0x000fca000f8e0006 */
[----:B------:R-:W-:Y:S02]  /*0160*/  IADD3 R3, PT, PT, R7, R3, RZ ;  /* 0x0000000307037210 */ /* 0x000fe40007ffe0ff */
[----:B-1----:R-:W-:-:S04]  /*0170*/  LEA R2, P0, R6, UR8, 0x2 ;  /* 0x0000000806027c11 */ /* 0x002fc8000f8010ff */
[----:B------:R-:W-:-:S05]  /*0180*/  LEA.HI.X R3, R6, UR9, R3, 0x2, P0 ;  /* 0x0000000906037c11 */ /* 0x000fca00080f1403 */
[----:B0-----:R-:W-:Y:S01]  /*0190*/  STG.E desc[UR4][R2.64], R5 ;  /* 0x0000000502007986 */ /* 0x001fe2000c101904 */
[----:B------:R-:W-:Y:S05]  /*01a0*/  EXIT ;  /* 0x000000000000794d */ /* 0x000fea0003800000 */
.L_x_109:
[----:B------:R-:W1:Y:S01]  /*01b0*/  LDC.64 R2, c[0x0][0x380] ;  /* 0x0000e000ff027b82 */ /* 0x000e620000000a00 */
[----:B------:R-:W2:Y:S01]  /*01c0*/  LDCU.64 UR10, c[0x0][0x390] ;  /* 0x00007200ff0a77ac */ /* 0x000ea20008000a00 */
[----:B------:R-:W3:Y:S06]  /*01d0*/  LDCU UR6, c[0x0][0x3a0] ;  /* 0x00007400ff0677ac */ /* 0x000eec0008000800 */
[----:B------:R-:W4:Y:S01]  /*01e0*/  LDC.64 R4, c[0x0][0x388] ;  /* 0x0000e200ff047b82 */ /* 0x000f220000000a00 */
[----:B-1----:R-:W-:-:S05]  /*01f0*/  IMAD.WIDE.U32 R2, R9, 0x200, R2 ;  /* 0x0000020009027825 */ /* 0x002fca00078e0002 */
[----:B0-----:R-:W5:Y:S01]  /*0200*/  LDG.E.U16.CONSTANT R0, desc[UR4][R2.64] ;  /* 0x0000000402007981 */ /* 0x001f62000c1e9500 */
[----:B----4-:R-:W-:-:S03]  /*0210*/  IMAD.WIDE R4, R6, 0x200, R4 ;  /* 0x0000020006047825 */ /* 0x010fc600078e0204 */
[----:B------:R-:W4:Y:S04]  /*0220*/  LDG.E.U16.CONSTANT R17, desc[UR4][R2.64+0x2] ;  /* 0x0000020402117981 */ /* 0x000f28000c1e9500 */
[----:B------:R-:W2:Y:S04]  /*0230*/  LDG.E.U16.CONSTANT R26, desc[UR4][R4.64] ;  /* 0x00000004041a7981 */ /* 0x000ea8000c1e9500 */
[----:B------:R-:W3:Y:S04]  /*0240*/  LDG.E.U16.CONSTANT R16, desc[UR4][R4.64+0x2] ;  /* 0x0000020404107981 */ /* 0x000ee8000c1e9500 */
        /* <DEDUP_REMOVED lines=17> */
[----:B------:R-:W3:Y:S01]  /*0360*/  LDG.E.U16.CONSTANT R28, desc[UR4][R4.64+0x1fc] ;  /* 0x0001fc04041c7981 */ /* 0x000ee2000c1e9500 */
[----:B-----5:R-:W-:-:S02]  /*0370*/  HADD2.F32 R0, -RZ, R0.H0_H0 ;  /* 0x20000000ff007230 */ /* 0x020fc40000004100 */
[----:B----4-:R-:W-:Y:S02]  /*0380*/  HADD2.F32 R17, -RZ, R17.H0_H0 ;  /* 0x20000011ff117230 */ /* 0x010fe40000004100 */
[----:B--2---:R-:W-:Y:S02]  /*0390*/  HADD2.F32 R27, -RZ, R26.H0_H0 ;  /* 0x2000001aff1b7230 */ /* 0x004fe40000004100 */
[----:B---3--:R-:W-:-:S03]  /*03a0*/  HADD2.F32 R16, -RZ, R16.H0_H0 ;  /* 0x20000010ff107230 */ /* 0x008fc60000004100 */
[----:B------:R-:W-:Y:S02]  /*03b0*/  FFMA R0, R0, R27, RZ ;  /* 0x0000001b00007223 */ /* 0x000fe400000000ff */
[----:B------:R-:W2:Y:S02]  /*03c0*/  LDG.E.U16.CONSTANT R27, desc[UR4][R4.64+0x1fe] ;  /* 0x0001fe04041b7981 */ /* 0x000ea4000c1e9500 */
[----:B------:R-:W-:Y:S02]  /*03d0*/  FFMA R0, R17, R16, R0 ;  /* 0x0000001011007223 */ /* 0x000fe40000000000 */
[----:B------:R-:W3:Y:S04]  /*03e0*/  LDG.E.U16.CONSTANT R16, desc[UR4][R2.64+0x14] ;  /* 0x0000140402107981 */ /* 0x000ee8000c1e9500 */
[----:B------:R-:W4:Y:S01]  /*03f0*/  LDG.E.U16.CONSTANT R17, desc[UR4][R4.64+0x14] ;  /* 0x0000140404117981 */ /* 0x000f22000c1e9500 */
[----:B------:R-:W-:-:S02]  /*0400*/  HADD2.F32 R19, -RZ, R19.H0_H0 ;  /* 0x20000013ff137230 */ /* 0x000fc40000004100 */
[----:B------:R-:W-:Y:S02]  /*0410*/  HADD2.F32 R25, -RZ, R25.H0_H0 ;  /* 0x20000019ff197230 */ /* 0x000fe40000004100 */
[----:B------:R-:W-:-:S03]  /*0420*/  HADD2.F32 R23, -RZ, R23.H0_H0 ;  /* 0x20000017ff177230 */ /* 0x000fc60000004100 */
[----:B------:R-:W-:Y:S01]  /*0430*/  FFMA R0, R19, R25, R0 ;  /* 0x0000001913007223 */ /* 0x000fe20000000000 */
[----:B------:R-:W-:Y:S01]  /*0440*/  HADD2.F32 R25, -RZ, R24.H0_H0 ;  /* 0x20000018ff197230 */ /* 0x000fe20000004100 */
[----:B------:R-:W5:Y:S04]  /*0450*/  LDG.E.U16.CONSTANT R19, desc[UR4][R2.64+0x16] ;  /* 0x0000160402137981 */ /* 0x000f68000c1e9500 */
[----:B------:R-:W2:Y:S01]  /*0460*/  LDG.E.U16.CONSTANT R24, desc[UR4][R4.64+0x16] ;  /* 0x0000160404187981 */ /* 0x000ea2000c1e9500 */
[----:B------:R-:W-:Y:S01]  /*0470*/  FFMA R0, R25, R23, R0 ;  /* 0x0000001719007223 */ /* 0x000fe20000000000 */
[----:B------:R-:W-:Y:S02]  /*0480*/  HADD2.F32 R25, -RZ, R22.H0_H0 ;  /* 0x20000016ff197230 */ /* 0x000fe40000004100 */
[----:B------:R-:W-:Y:S01]  /*0490*/  HADD2.F32 R21, -RZ, R21.H0_H0 ;  /* 0x20000015ff157230 */ /* 0x000fe20000004100 */
[----:B------:R-:W2:Y:S01]  /*04a0*/  LDG.E.U16.CONSTANT R23, desc[UR4][R2.64+0x18] ;  /* 0x0000180402177981 */ /* 0x000ea2000c1e9500 */
[----:B------:R-:W-:-:S03]  /*04b0*/  HADD2.F32 R18, -RZ, R18.H0_H0 ;  /* 0x20000012ff127230 */ /* 0x000fc60000004100 */
[----:B------:R-:W2:Y:S01]  /*04c0*/  LDG.E.U16.CONSTANT R22, desc[UR4][R4.64+0x18] ;  /* 0x0000180404167981 */ /* 0x000ea2000c1e9500 */
[----:B------:R-:W-:Y:S01]  /*04d0*/  FFMA R0, R25, R21, R0 ;  /* 0x0000001519007223 */ /* 0x000fe20000000000 */
[----:B------:R-:W-:Y:S02]  /*04e0*/  HADD2.F32 R25, -RZ, R20.H0_H0 ;  /* 0x20000014ff197230 */ /* 0x000fe40000004100 */
[----:B------:R-:W2:Y:S01]  /*04f0*/  LDG.E.U16.CONSTANT R21, desc[UR4][R2.64+0x1a] ;  /* 0x00001a0402157981 */ /* 0x000ea2000c1e9500 */
[----:B------:R-:W-:Y:S02]  /*0500*/  HADD2.F32 R14, -RZ, R14.H0_H0 ;  /* 0x2000000eff0e7230 */ /* 0x000fe40000004100 */
[----:B------:R-:W-:Y:S01]  /*0510*/  FFMA R0, R25, R18, R0 ;  /* 0x0000001219007223 */ /* 0x000fe20000000000 */
[----:B------:R-:W2:Y:S01]  /*0520*/  LDG.E.U16.CONSTANT R20, desc[UR4][R4.64+0x1a] ;  /* 0x00001a0404147981 */ /* 0x000ea2000c1e9500 */
[----:B------:R-:W-:-:S03]  /*0530*/  HADD2.F32 R25, -RZ, R15.H0_H0 ;  /* 0x2000000fff197230 */ /* 0x000fc60000004100 */
[----:B------:R-:W2:Y:S02]  /*0540*/  LDG.E.U16.CONSTANT R18, desc[UR4][R2.64+0x1c] ;  /* 0x00001c0402127981 */ /* 0x000ea4000c1e9500 */
[----:B------:R-:W-:Y:S01]  /*0550*/  FFMA R0, R25, R14, R0 ;  /* 0x0000000e19007223 */ /* 0x000fe20000000000 */
[----:B------:R-:W-:Y:S01]  /*0560*/  HADD2.F32 R25, -RZ, R13.H0_H0 ;  /* 0x2000000dff197230 */ /* 0x000fe20000004100 */
[----:B------:R-:W2:Y:S01]  /*0570*/  LDG.E.U16.CONSTANT R15, desc[UR4][R4.64+0x1c] ;  /* 0x00001c04040f7981 */ /* 0x000ea2000c1e9500 */
[----:B------:R-:W-:-:S03]  /*0580*/  HADD2.F32 R12, -RZ, R12.H0_H0 ;  /* 0x2000000cff0c7230 */ /* 0x000fc60000004100 */
[----:B------:R-:W2:Y:S02]  /*0590*/  LDG.E.U16.CONSTANT R14, desc[UR4][R2.64+0x1e] ;  /* 0x00001e04020e7981 */ /* 0x000ea4000c1e9500 */
[----:B------:R-:W-:Y:S02]  /*05a0*/  FFMA R0, R25, R12, R0 ;  /* 0x0000000c19007223 */ /* 0x000fe40000000000 */
[----:B------:R-:W2:Y:S01]  /*05b0*/  LDG.E.U16.CONSTANT R13, desc[UR4][R4.64+0x1e] ;  /* 0x00001e04040d7981 */ /* 0x000ea2000c1e9500 */
[----:B------:R-:W-:Y:S02]  /*05c0*/  HADD2.F32 R25, -RZ, R11.H0_H0 ;  /* 0x2000000bff197230 */ /* 0x000fe40000004100 */
[----:B------:R-:W-:Y:S01]  /*05d0*/  HADD2.F32 R10, -RZ, R10.H0_H0 ;  /* 0x2000000aff0a7230 */ /* 0x000fe20000004100 */
[----:B------:R-:W2:Y:S04]  /*05e0*/  LDG.E.U16.CONSTANT R12, desc[UR4][R2.64+0x20] ;  /* 0x00002004020c7981 */ /* 0x000ea8000c1e9500 */
[----:B------:R-:W2:Y:S01]  /*05f0*/  LDG.E.U16.CONSTANT R11, desc[UR4][R4.64+0x20] ;  /* 0x00002004040b7981 */ /* 0x000ea2000c1e9500 */
[----:B------:R-:W-:Y:S01]  /*0600*/  FFMA R0, R25, R10, R0 ;  /* 0x0000000a19007223 */ /* 0x000fe20000000000 */
[----:B------:R-:W-:-:S02]  /*0610*/  HADD2.F32 R25, -RZ, R8.H0_H0 ;  /* 0x20000008ff197230 */ /* 0x000fc40000004100 */
[----:B------:R-:W2:Y:S01]  /*0620*/  LDG.E.U16.CONSTANT R10, desc[UR4][R2.64+0x22] ;  /* 0x00002204020a7981 */ /* 0x000ea2000c1e9500 */
[----:B------:R-:W-:-:S03]  /*0630*/  HADD2.F32 R7, -RZ, R7.H0_H0 ;  /* 0x20000007ff077230 */ /* 0x000fc60000004100 */
[----:B------:R-:W2:Y:S02]  /*0640*/  LDG.E.U16.CONSTANT R8, desc[UR4][R4.64+0x22] ;  /* 0x0000220404087981 */ /* 0x000ea4000c1e9500 */
[----:B------:R-:W-:Y:S02]  /*0650*/  FFMA R25, R25, R7, R0 ;  /* 0x0000000719197223 */ /* 0x000fe40000000000 */
[----:B------:R-:W2:Y:S04]  /*0660*/  LDG.E.U16.CONSTANT R7, desc[UR4][R2.64+0x24] ;  /* 0x0000240402077981 */ /* 0x000ea8000c1e9500 */
[----:B------:R-:W2:Y:S01]  /*0670*/  LDG.E.U16.CONSTANT R0, desc[UR4][R4.64+0x24] ;  /* 0x0000240404007981 */ /* 0x000ea2000c1e9500 */
[----:B---3--:R-:W-:Y:S02]  /*0680*/  HADD2.F32 R16, -RZ, R16.H0_H0 ;  /* 0x20000010ff107230 */ /* 0x008fe40000004100 */
[----:B----4-:R-:W-:-:S05]  /*0690*/  HADD2.F32 R17, -RZ, R17.H0_H0 ;  /* 0x20000011ff117230 */ /* 0x010fca0000004100 */
[----:B------:R-:W-:Y:S02]  /*06a0*/  FFMA R25, R16, R17, R25 ;  /* 0x0000001110197223 */ /* 0x000fe40000000019 */
[----:B------:R-:W3:Y:S04]  /*06b0*/  LDG.E.U16.CONSTANT R16, desc[UR4][R2.64+0x26] ;  /* 0x0000260402107981 */ /* 0x000ee8000c1e9500 */
[----:B------:R-:W4:Y:S01]  /*06c0*/  LDG.E.U16.CONSTANT R17, desc[UR4][R4.64+0x26] ;  /* 0x0000260404117981 */ /* 0x000f22000c1e9500 */
[----:B-----5:R-:W-:Y:S02]  /*06d0*/  HADD2.F32 R26, -RZ, R19.H0_H0 ;  /* 0x20000013ff1a7230 */ /* 0x020fe40000004100 */
[----:B--2---:R-:W-:Y:S01]  /*06e0*/  HADD2.F32 R24, -RZ, R24.H0_H0 ;  /* 0x20000018ff187230 */ /* 0x004fe20000004100 */
[----:B------:R-:W2:Y:S04]  /*06f0*/  LDG.E.U16.CONSTANT R19, desc[UR4][R2.64+0x28] ;  /* 0x0000280402137981 */ /* 0x000ea8000c1e9500 */
[----:B------:R-:W-:Y:S01]  /*0700*/  FFMA R25, R26, R24, R25 ;  /* 0x000000181a197223 */ /* 0x000fe20000000019 */
[----:B------:R-:W-:Y:S01]  /*0710*/  HADD2.F32 R26, -RZ, R23.H0_H0 ;  /* 0x20000017ff1a7230 */ /* 0x000fe20000004100 */
[----:B------:R-:W5:Y:S01]  /*0720*/  LDG.E.U16.CONSTANT R24, desc[UR4][R4.64+0x28] ;  /* 0x0000280404187981 */ /* 0x000f62000c1e9500 */
[----:B------:R-:W-:-:S03]  /*0730*/  HADD2.F32 R22, -RZ, R22.H0_H0 ;  /* 0x20000016ff167230 */ /* 0x000fc60000004100 */
[----:B------:R-:W5:Y:S02]  /*0740*/  LDG.E.U16.CONSTANT R23, desc[UR4][R2.64+0x2a] ;  /* 0x00002a0402177981 */ /* 0x000f64000c1e9500 */
[----:B------:R-:W-:Y:S01]  /*0750*/  FFMA R25, R26, R22, R25 ;  /* 0x000000161a197223 */ /* 0x000fe20000000019 */
[----:B------:R-:W-:Y:S01]  /*0760*/  HADD2.F32 R26, -RZ, R21.H0_H0 ;  /* 0x20000015ff1a7230 */ /* 0x000fe20000004100 */
[----:B------:R-:W5:Y:S01]  /*0770*/  LDG.E.U16.CONSTANT R22, desc[UR4][R4.64+0x2a] ;  /* 0x00002a0404167981 */ /* 0x000f62000c1e9500 */
[----:B------:R-:W-:-:S03]  /*0780*/  HADD2.F32 R20, -RZ, R20.H0_H0 ;  /* 0x20000014ff147230 */ /* 0x000fc60000004100 */
[----:B------:R-:W5:Y:S02]  /*0790*/  LDG.E.U16.CONSTANT R21, desc[UR4][R2.64+0x2c] ;  /* 0x00002c0402157981 */ /* 0x000f64000c1e9500 */
[----:B------:R-:W-:Y:S02]  /*07a0*/  FFMA R25, R26, R20, R25 ;  /* 0x000000141a197223 */ /* 0x000fe40000000019 */
[----:B------:R-:W5:Y:S01]  /*07b0*/  LDG.E.U16.CONSTANT R20, desc[UR4][R4.64+0x2c] ;  /* 0x00002c0404147981 */ /* 0x000f62000c1e9500 */
[----:B------:R-:W-:Y:S02]  /*07c0*/  HADD2.F32 R18, -RZ, R18.H0_H0 ;  /* 0x20000012ff127230 */ /* 0x000fe40000004100 */
[----:B------:R-:W-:Y:S02]  /*07d0*/  HADD2.F32 R15, -RZ, R15.H0_H0 ;  /* 0x2000000fff0f7230 */ /* 0x000fe40000004100 */
[----:B------:R-:W-:-:S03]  /*07e0*/  HADD2.F32 R14, -RZ, R14.H0_H0 ;  /* 0x2000000eff0e7230 */ /* 0x000fc60000004100 */
[----:B------:R-:W-:Y:S01]  /*07f0*/  FFMA R25, R18, R15, R25 ;  /* 0x0000000f12197223 */ /* 0x000fe20000000019 */
[----:B------:R-:W-:Y:S01]  /*0800*/  HADD2.F32 R13, -RZ, R13.H0_H0 ;  /* 0x2000000dff0d7230 */ /* 0x000fe20000004100 */
[----:B------:R-:W5:Y:S04]  /*0810*/  LDG.E.U16.CONSTANT R18, desc[UR4][R2.64+0x2e] ;  /* 0x00002e0402127981 */ /* 0x000f68000c1e9500 */
[----:B------:R-:W5:Y:S01]  /*0820*/  LDG.E.U16.CONSTANT R15, desc[UR4][R4.64+0x2e] ;  /* 0x00002e04040f7981 */ /* 0x000f62000c1e9500 */
[----:B------:R-:W-:Y:S01]  /*0830*/  FFMA R25, R14, R13, R25 ;  /* 0x0000000d0e197223 */ /* 0x000fe20000000019 */
[----:B------:R-:W-:Y:S02]  /*0840*/  HADD2.F32 R12, -RZ, R12.H0_H0 ;  /* 0x2000000cff0c7230 */ /* 0x000fe40000004100 */
[----:B------:R-:W-:Y:S01]  /*0850*/  HADD2.F32 R11, -RZ, R11.H0_H0 ;  /* 0x2000000bff0b7230 */ /* 0x000fe20000004100 */
[----:B------:R-:W5:Y:S04]  /*0860*/  LDG.E.U16.CONSTANT R14, desc[UR4][R2.64+0x30] ;  /* 0x00003004020e7981 */ /* 0x000f68000c1e9500 */
[----:B------:R-:W5:Y:S01]  /*0870*/  LDG.E.U16.CONSTANT R13, desc[UR4][R4.64+0x30] ;  /* 0x00003004040d7981 */ /* 0x000f62000c1e9500 */
[----:B------:R-:W-:-:S02]  /*0880*/  HADD2.F32 R10, -RZ, R10.H0_H0 ;  /* 0x2000000aff0a7230 */ /* 0x000fc40000004100 */
[----:B------:R-:W-:Y:S01]  /*0890*/  FFMA R25, R12, R11, R25 ;  /* 0x0000000b0c197223 */ /* 0x000fe20000000019 */
[----:B------:R-:W-:Y:S01]  /*08a0*/  HADD2.F32 R8, -RZ, R8.H0_H0 ;  /* 0x20000008ff087230 */ /* 0x000fe20000004100 */
[----:B------:R-:W5:Y:S04]  /*08b0*/  LDG.E.U16.CONSTANT R12, desc[UR4][R2.64+0x32] ;  /* 0x00003204020c7981 */ /* 0x000f68000c1e9500 */
[----:B------:R-:W5:Y:S01]  /*08c0*/  LDG.E.U16.CONSTANT R11, desc[UR4][R4.64+0x32] ;  /* 0x00003204040b7981 */ /* 0x000f62000c1e9500 */
[----:B------:R-:W-:Y:S01]  /*08d0*/  FFMA R25, R10, R8, R25 ;  /* 0x000000080a197223 */ /* 0x000fe20000000019 */
[----:B------:R-:W-:Y:S02]  /*08e0*/  HADD2.F32 R26, -RZ, R7.H0_H0 ;  /* 0x20000007ff1a7230 */ /* 0x000fe40000004100 */
[----:B------:R-:W5:Y:S01]  /*08f0*/  LDG.E.U16.CONSTANT R10, desc[UR4][R2.64+0x34] ;  /* 0x00003404020a7981 */ /* 0x000f62000c1e9500 */
[----:B------:R-:W-:-:S03]  /*0900*/  HADD2.F32 R0, -RZ, R0.H0_H0 ;  /* 0x20000000ff007230 */ /* 0x000fc60000004100 */
[----:B------:R-:W5:Y:S02]  /*0910*/  LDG.E.U16.CONSTANT R8, desc[UR4][R4.64+0x34] ;  /* 0x0000340404087981 */ /* 0x000f64000c1e9500 */
[----:B------:R-:W-:Y:S02]  /*0920*/  FFMA R25, R26, R0, R25 ;  /* 0x000000001a197223 */ /* 0x000fe40000000019 */
[----:B------:R-:W5:Y:S04]  /*0930*/  LDG.E.U16.CONSTANT R7, desc[UR4][R2.64+0x36] ;  /* 0x0000360402077981 */ /* 0x000f68000c1e9500 */
[----:B------:R-:W5:Y:S01]  /*0940*/  LDG.E.U16.CONSTANT R0, desc[UR4][R4.64+0x36] ;  /* 0x0000360404007981 */ /* 0x000f62000c1e9500 */
[----:B---3--:R-:W-:Y:S02]  /*0950*/  HADD2.F32 R16, -RZ, R16.H0_H0 ;  /* 0x20000010ff107230 */ /* 0x008fe40000004100 */
[----:B----4-:R-:W-:-:S05]  /*0960*/  HADD2.F32 R17, -RZ, R17.H0_H0 ;  /* 0x20000011ff117230 */ /* 0x010fca0000004100 */
[----:B------:R-:W-:Y:S02]  /*0970*/  FFMA R25, R16, R17, R25 ;  /* 0x0000001110197223 */ /* 0x000fe40000000019 */
[----:B------:R-:W3:Y:S04]  /*0980*/  LDG.E.U16.CONSTANT R16, desc[UR4][R2.64+0x38] ;  /* 0x0000380402107981 */ /* 0x000ee8000c1e9500 */
[----:B------:R-:W4:Y:S01]  /*0990*/  LDG.E.U16.CONSTANT R17, desc[UR4][R4.64+0x38] ;  /* 0x0000380404117981 */ /* 0x000f22000c1e9500 */
[----:B--2---:R-:W-:Y:S02]  /*09a0*/  HADD2.F32 R26, -RZ, R19.H0_H0 ;  /* 0x20000013ff1a7230 */ /* 0x004fe40000004100 */
[----:B-----5:R-:W-:Y:S01]  /*09b0*/  HADD2.F32 R24, -RZ, R24.H0_H0 ;  /* 0x20000018ff187230 */ /* 0x020fe20000004100 */
        /* <DEDUP_REMOVED lines=16> */
[----:B------:R-:W-:Y:S02]  /*0ac0*/  FFMA R25, R18, R15, R25 ;  /* 0x0000000f12197223 */ /* 0x000fe40000000019 */
[----:B------:R-:W5:Y:S01]  /*0ad0*/  LDG.E.U16.CONSTANT R18, desc[UR4][R2.64+0x40] ;  /* 0x0000400402127981 */ /* 0x000f62000c1e9500 */
[----:B------:R-:W-:-:S03]  /*0ae0*/  HADD2.F32 R13, -RZ, R13.H0_H0 ;  /* 0x2000000dff0d7230 */ /* 0x000fc60000004100 */
[----:B------:R-:W5:Y:S01]  /*0af0*/  LDG.E.U16.CONSTANT R15, desc[UR4][R4.64+0x40] ;  /* 0x00004004040f7981 */ /* 0x000f62000c1e9500 */
[----:B------:R-:W-:Y:S02]  /*0b00*/  HADD2.F32 R12, -RZ, R12.H0_H0 ;  /* 0x2000000cff0c7230 */ /* 0x000fe40000004100 */
        /* <DEDUP_REMOVED lines=24> */
[----:B------:R-:W2:Y:S01]  /*0c90*/  LDG.E.U16.CONSTANT R19, desc[UR4][R2.64+0x4c] ;  /* 0x00004c0402137981 */ /* 0x000ea2000c1e9500 */
[----:B------:R-:W-:-:S03]  /*0ca0*/  HADD2.F32 R22, -RZ, R22.H0_H0 ;  /* 0x20000016ff167230 */ /* 0x000fc60000004100 */
[----:B------:R-:W-:Y:S01]  /*0cb0*/  FFMA R25, R26, R24, R25 ;  /* 0x000000181a197223 */ /* 0x000fe20000000019 */
[----:B------:R-:W-:Y:S01]  /*0cc0*/  HADD2.F32 R26, -RZ, R23.H0_H0 ;  /* 0x20000017ff1a7230 */ /* 0x000fe20000004100 */
[----:B------:R-:W5:Y:S04]  /*0cd0*/  LDG.E.U16.CONSTANT R24, desc[UR4][R4.64+0x4c] ;  /* 0x00004c0404187981 */ /* 0x000f68000c1e9500 */
[----:B------:R-:W-:Y:S01]  /*0ce0*/  FFMA R25, R26, R22, R25 ;  /* 0x000000161a197223 */ /* 0x000fe20000000019 */
[----:B------:R-:W5:Y:S01]  /*0cf0*/  LDG.E.U16.CONSTANT R23, desc[UR4][R2.64+0x4e] ;  /* 0x00004e0402177981 */ /* 0x000f62000c1e9500 */
[----:B------:R-:W-:Y:S02]  /*0d00*/  HADD2.F32 R26, -RZ, R21.H0_H0 ;  /* 0x20000015ff1a7230 */ /* 0x000fe40000004100 */
[----:B------:R-:W-:Y:S01]  /*0d10*/  HADD2.F32 R20, -RZ, R20.H0_H0 ;  /* 0x20000014ff147230 */ /* 0x000fe20000004100 */
[----:B------:R-:W5:Y:S04]  /*0d20*/  LDG.E.U16.CONSTANT R22, desc[UR4][R4.64+0x4e] ;  /* 0x00004e0404167981 */ /* 0x000f68000c1e9500 */
[----:B------:R-:W-:Y:S01]  /*0d30*/  FFMA R25, R26, R20, R25 ;  /* 0x000000141a197223 */ /* 0x000fe20000000019 */
[----:B------:R-:W5:Y:S04]  /*0d40*/  LDG.E.U16.CONSTANT R21, desc[UR4][R2.64+0x50] ;  /* 0x0000500402157981 */ /* 0x000f68000c1e9500 */
[----:B------:R-:W5:Y:S01]  /*0d50*/  LDG.E.U16.CONSTANT R20, desc[UR4][R4.64+0x50] ;  /* 0x0000500404147981 */ /* 0x000f62000c1e9500 */
[----:B------:R-:W-:-:S02]  /*0d60*/  HADD2.F32 R18, -RZ, R18.H0_H0 ;  /* 0x20000012ff127230 */ /* 0x000fc40000004100 */
        /* <DEDUP_REMOVED lines=249> */
[----:B---3--:R-:W-:-:S03]  /*1d00*/  HADD2.F32 R25, -RZ, R16.H0_H0 ;  /* 0x20000010ff197230 */ /* 0x008fc60000004100 */
[----:B------:R-:W3:Y:S01]  /*1d10*/  LDG.E.U16.CONSTANT R16, desc[UR4][R2.64+0xb6] ;  /* 0x0000b60402107981 */ /* 0x000ee2000c1e9500 */
[----:B----4-:R-:W-:-:S05]  /*1d20*/  HADD2.F32 R17, -RZ, R17.H0_H0 ;  /* 0x20000011ff117230 */ /* 0x010fca0000004100 */
[----:B------:R-:W-:Y:S02]  /*1d30*/  FFMA R25, R25, R17, R26 ;  /* 0x0000001119197223 */ /* 0x000fe4000000001a */
        /* <DEDUP_REMOVED lines=100> */
[----:B------:R-:W-:Y:S02]  /*2380*/  HADD2.F32 R21, -RZ, R21.H0_H0 ;  /* 0x20000015ff157230 */ /* 0x000fe40000004100 */
[----:B------:R-:W-:Y:S02]  /*2390*/  HADD2.F32 R25, -RZ, R20.H0_H0 ;  /* 0x20000014ff197230 */ /* 0x000fe40000004100 */
[----:B------:R-:W5:Y:S03]  /*23a0*/  LDG.E.U16.CONSTANT R20, desc[UR4][R4.64+0xde] ;  /* 0x0000de0404147981 */ /* 0x000f66000c1e9500 */
[----:B------:R-:W-:-:S02]  /*23b0*/  FFMA R25, R25, R21, R22 ;  /* 0x0000001519197223 */ /* 0x000fc40000000016 */
[----:B------:R-:W5:Y:S04]  /*23c0*/  LDG.E.U16.CONSTANT R21, desc[UR4][R2.64+0xe0] ;  /* 0x0000e00402157981 */ /* 0x000f68000c1e9500 */
[----:B------:R-:W5:Y:S01]  /*23d0*/  LDG.E.U16.CONSTANT R22, desc[UR4][R4.64+0xe0] ;  /* 0x0000e00404167981 */ /* 0x000f62000c1e9500 */
[----:B------:R-:W-:Y:S02]  /*23e0*/  HADD2.F32 R18, -RZ, R18.H0_H0 ;  /* 0x20000012ff127230 */ /* 0x000fe40000004100 */
[----:B------:R-:W-:Y:S02]  /*23f0*/  HADD2.F32 R15, -RZ, R15.H0_H0 ;  /* 0x2000000fff0f7230 */ /* 0x000fe40000004100 */
[----:B------:R-:W-:-:S03]  /*2400*/  HADD2.F32 R14, -RZ, R14.H0_H0 ;  /* 0x2000000eff0e7230 */ /* 0x000fc60000004100 */
        /* <DEDUP_REMOVED lines=76> */
[----:B------:R-:W-:-:S02]  /*28d0*/  HADD2.F32 R25, -RZ, R20.H0_H0 ;  /* 0x20000014ff197230 */ /* 0x000fc40000004100 */
[----:B------:R-:W5:Y:S01]  /*28e0*/  LDG.E.U16.CONSTANT R20, desc[UR4][R4.64+0x100] ;  /* 0x0001000404147981 */ /* 0x000f62000c1e9500 */
[----:B------:R-:W-:Y:S02]  /*28f0*/  HADD2.F32 R21, -RZ, R21.H0_H0 ;  /* 0x20000015ff157230 */ /* 0x000fe40000004100 */
[----:B------:R-:W-:-:S03]  /*2900*/  HADD2.F32 R23, -RZ, R23.H0_H0 ;  /* 0x20000017ff177230 */ /* 0x000fc60000004100 */
[----:B------:R-:W-:Y:S01]  /*2910*/  FFMA R24, R25, R21, R24 ;  /* 0x0000001519187223 */ /* 0x000fe20000000018 */
[----:B------:R-:W-:Y:S01]  /*2920*/  HADD2.F32 R25, -RZ, R22.H0_H0 ;  /* 0x20000016ff197230 */ /* 0x000fe20000004100 */
[----:B------:R-:W5:Y:S04]  /*2930*/  LDG.E.U16.CONSTANT R21, desc[UR4][R2.64+0x102] ;  /* 0x0001020402157981 */ /* 0x000f68000c1e9500 */
[----:B------:R-:W5:Y:S01]  /*2940*/  LDG.E.U16.CONSTANT R22, desc[UR4][R4.64+0x102] ;  /* 0x0001020404167981 */ /* 0x000f62000c1e9500 */
[----:B------:R-:W-:-:S03]  /*2950*/  FFMA R24, R25, R23, R24 ;  /* 0x0000001719187223 */ /* 0x000fc60000000018 */
[----:B------:R-:W5:Y:S01]  /*2960*/  LDG.E.U16.CONSTANT R23, desc[UR4][R2.64+0x104] ;  /* 0x0001040402177981 */ /* 0x000f62000c1e9500 */
[----:B------:R-:W-:Y:S02]  /*2970*/  HADD2.F32 R0, -RZ, R0.H0_H0 ;  /* 0x20000000ff007230 */ /* 0x000fe40000004100 */
[----:B------:R-:W-:Y:S02]  /*2980*/  HADD2.F32 R25, -RZ, R18.H0_H0 ;  /* 0x20000012ff197230 */ /* 0x000fe40000004100 */
[----:B------:R-:W5:Y:S03]  /*2990*/  LDG.E.U16.CONSTANT R18, desc[UR4][R4.64+0x104] ;  /* 0x0001040404127981 */ /* 0x000f66000c1e9500 */
        /* <DEDUP_REMOVED lines=31> */
[----:B------:R-:W-:-:S02]  /*2b90*/  FFMA R25, R26, R20, R25 ;  /* 0x000000141a197223 */ /* 0x000fc40000000019 */
[----:B------:R-:W5:Y:S01]  /*2ba0*/  LDG.E.U16.CONSTANT R20, desc[UR4][R4.64+0x112] ;  /* 0x0001120404147981 */ /* 0x000f62000c1e9500 */
[----:B------:R-:W-:-:S03]  /*2bb0*/  HADD2.F32 R26, -RZ, R21.H0_H0 ;  /* 0x20000015ff1a7230 */ /* 0x000fc60000004100 */
[----:B------:R-:W5:Y:S01]  /*2bc0*/  LDG.E.U16.CONSTANT R21, desc[UR4][R2.64+0x114] ;  /* 0x0001140402157981 */ /* 0x000f62000c1e9500 */
[----:B------:R-:W-:-:S05]  /*2bd0*/  HADD2.F32 R22, -RZ, R22.H0_H0 ;  /* 0x20000016ff167230 */ /* 0x000fca0000004100 */
[----:B------:R-:W-:Y:S01]  /*2be0*/  FFMA R25, R26, R22, R25 ;  /* 0x000000161a197223 */ /* 0x000fe20000000019 */
[----:B------:R-:W-:Y:S01]  /*2bf0*/  HADD2.F32 R26, -RZ, R23.H0_H0 ;  /* 0x20000017ff1a7230 */ /* 0x000fe20000004100 */
[----:B------:R-:W5:Y:S04]  /*2c00*/  LDG.E.U16.CONSTANT R22, desc[UR4][R4.64+0x114] ;  /* 0x0001140404167981 */ /* 0x000f68000c1e9500 */
[----:B------:R-:W5:Y:S01]  /*2c10*/  LDG.E.U16.CONSTANT R23, desc[UR4][R4.64+0x120] ;  /* 0x0001200404177981 */ /* 0x000f62000c1e9500 */
[----:B------:R-:W-:-:S05]  /*2c20*/  HADD2.F32 R18, -RZ, R18.H0_H0 ;  /* 0x20000012ff127230 */ /* 0x000fca0000004100 */
        /* <DEDUP_REMOVED lines=22> */
[----:B------:R-:W5:Y:S04]  /*2d90*/  LDG.E.U16.CONSTANT R14, desc[UR4][R2.64+0x11e] ;  /* 0x00011e04020e7981 */ /* 0x000f68000c1e9500 */
[----:B------:R-:W5:Y:S01]  /*2da0*/  LDG.E.U16.CONSTANT R15, desc[UR4][R4.64+0x11e] ;  /* 0x00011e04040f7981 */ /* 0x000f62000c1e9500 */
[----:B------:R-:W-:-:S05]  /*2db0*/  HADD2.F32 R24, -RZ, R24.H0_H0 ;  /* 0x20000018ff187230 */ /* 0x000fca0000004100 */
[----:B------:R-:W-:Y:S02]  /*2dc0*/  FFMA R25, R26, R24, R25 ;  /* 0x000000181a197223 */ /* 0x000fe40000000019 */
        /* <DEDUP_REMOVED lines=41> */
[----:B------:R-:W-:Y:S01]  /*3060*/  HADD2.F32 R23, -RZ, R23.H0_H0 ;  /* 0x20000017ff177230 */ /* 0x000fe20000004100 */
[----:B------:R-:W5:Y:S04]  /*3070*/  LDG.E.U16.CONSTANT R22, desc[UR4][R4.64+0x130] ;  /* 0x0001300404167981 */ /* 0x000f68000c1e9500 */
[----:B------:R-:W-:-:S02]  /*3080*/  FFMA R25, R24, R23, R25 ;  /* 0x0000001718197223 */ /* 0x000fc40000000019 */
        /* <DEDUP_REMOVED lines=12> */
[----:B------:R-:W5:Y:S04]  /*3150*/  LDG.E.U16.CONSTANT R20, desc[UR4][R4.64+0x136] ;  /* 0x0001360404147981 */ /* 0x000f68000c1e9500 */
[----:B------:R-:W5:Y:S01]  /*3160*/  LDG.E.U16.CONSTANT R21, desc[UR4][R2.64+0x142] ;  /* 0x0001420402157981 */ /* 0x000f62000c1e9500 */
[----:B------:R-:W-:-:S05]  /*3170*/  HADD2.F32 R18, -RZ, R18.H0_H0 ;  /* 0x20000012ff127230 */ /* 0x000fca0000004100 */
[----:B------:R-:W-:Y:S02]  /*3180*/  FFMA R25, R26, R18, R25 ;  /* 0x000000121a197223 */ /* 0x000fe40000000019 */
[----:B------:R-:W5:Y:S01]  /*3190*/  LDG.E.U16.CONSTANT R18, desc[UR4][R2.64+0x138] ;  /* 0x0001380402127981 */ /* 0x000f62000c1e9500 */
[----:B------:R-:W-:-:S03]  /*31a0*/  HADD2.F32 R26, -RZ, R0.H0_H0 ;  /* 0x20000000ff1a7230 */ /* 0x000fc60000004100 */
        /* <DEDUP_REMOVED lines=21> */
[----:B------:R-:W-:Y:S02]  /*3300*/  HADD2.F32 R22, -RZ, R22.H0_H0 ;  /* 0x20000016ff167230 */ /* 0x000fe40000004100 */
[----:B------:R-:W-:-:S03]  /*3310*/  HADD2.F32 R24, -RZ, R24.H0_H0 ;  /* 0x20000018ff187230 */ /* 0x000fc60000004100 */
[----:B------:R-:W-:Y:S01]  /*3320*/  FFMA R25, R26, R22, R25 ;  /* 0x000000161a197223 */ /* 0x000fe20000000019 */
[----:B------:R-:W-:Y:S01]  /*3330*/  HADD2.F32 R23, -RZ, R23.H0_H0 ;  /* 0x20000017ff177230 */ /* 0x000fe20000004100 */
[----:B------:R-:W5:Y:S04]  /*3340*/  LDG.E.U16.CONSTANT R22, desc[UR4][R4.64+0x142] ;  /* 0x0001420404167981 */ /* 0x000f68000c1e9500 */
[----:B------:R-:W-:Y:S02]  /*3350*/  FFMA R25, R24, R23, R25 ;  /* 0x0000001718197223 */ /* 0x000fe40000000019 */
[----:B------:R-:W5:Y:S04]  /*3360*/  LDG.E.U16.CONSTANT R24, desc[UR4][R2.64+0x144] ;  /* 0x0001440402187981 */ /* 0x000f68000c1e9500 */
[----:B------:R-:W5:Y:S01]  /*3370*/  LDG.E.U16.CONSTANT R23, desc[UR4][R4.64+0x144] ;  /* 0x0001440404177981 */ /* 0x000f62000c1e9500 */
[----:B---3--:R-:W-:-:S02]  /*3380*/  HADD2.F32 R16, -RZ, R16.H0_H0 ;  /* 0x20000010ff107230 */ /* 0x008fc40000004100 */
        /* <DEDUP_REMOVED lines=8> */
[----:B------:R-:W-:-:S02]  /*3410*/  HADD2.F32 R25, -RZ, R18.H0_H0 ;  /* 0x20000012ff197230 */ /* 0x000fc40000004100 */
        /* <DEDUP_REMOVED lines=25> */
[----:B------:R-:W-:Y:S02]  /*35b0*/  HADD2.F32 R26, -RZ, R21.H0_H0 ;  /* 0x20000015ff1a7230 */ /* 0x000fe40000004100 */
[----:B------:R-:W-:Y:S01]  /*35c0*/  HADD2.F32 R22, -RZ, R22.H0_H0 ;  /* 0x20000016ff167230 */ /* 0x000fe20000004100 */
[----:B------:R-:W5:Y:S01]  /*35d0*/  LDG.E.U16.CONSTANT R21, desc[UR4][R2.64+0x154] ;  /* 0x0001540402157981 */ /* 0x000f62000c1e9500 */
[----:B------:R-:W-:-:S02]  /*35e0*/  HADD2.F32 R24, -RZ, R24.H0_H0 ;  /* 0x20000018ff187230 */ /* 0x000fc40000004100 */
[----:B------:R-:W-:Y:S02]  /*35f0*/  HADD2.F32 R23, -RZ, R23.H0_H0 ;  /* 0x20000017ff177230 */ /* 0x000fe40000004100 */
[----:B------:R-:W-:Y:S02]  /*3600*/  FFMA R25, R26, R22, R25 ;  /* 0x000000161a197223 */ /* 0x000fe40000000019 */
[----:B------:R-:W5:Y:S02]  /*3610*/  LDG.E.U16.CONSTANT R22, desc[UR4][R4.64+0x154] ;  /* 0x0001540404167981 */ /* 0x000f64000c1e9500 */
        /* <DEDUP_REMOVED lines=8> */
[----:B--2---:R-:W-:-:S03]  /*36a0*/  HADD2.F32 R26, -RZ, R19.H0_H0 ;  /* 0x20000013ff1a7230 */ /* 0x004fc60000004100 */
[----:B------:R-:W2:Y:S01]  /*36b0*/  LDG.E.U16.CONSTANT R19, desc[UR4][R2.64+0x164] ;  /* 0x0001640402137981 */ /* 0x000ea2000c1e9500 */
[----:B-----5:R-:W-:-:S05]  /*36c0*/  HADD2.F32 R18, -RZ, R18.H0_H0 ;  /* 0x20000012ff127230 */ /* 0x020fca0000004100 */
[----:B------:R-:W-:Y:S02]  /*36d0*/  FFMA R25, R26, R18, R25 ;  /* 0x000000121a197223 */ /* 0x000fe40000000019 */
[----:B------:R-:W5:Y:S01]  /*36e0*/  LDG.E.U16.CONSTANT R18, desc[UR4][R2.64+0x15a] ;  /* 0x00015a0402127981 */ /* 0x000f62000c1e9500 */
[----:B------:R-:W-:-:S03]  /*36f0*/  HADD2.F32 R26, -RZ, R0.H0_H0 ;  /* 0x20000000ff1a7230 */ /* 0x000fc60000004100 */
[----:B------:R-:W2:Y:S01]  /*3700*/  LDG.E.U16.CONSTANT R0, desc[UR4][R4.64+0x15a] ;  /* 0x00015a0404007981 */ /* 0x000ea2000c1e9500 */
[----:B------:R-:W-:-:S05]  /*3710*/  HADD2.F32 R7, -RZ, R7.H0_H0 ;  /* 0x20000007ff077230 */ /* 0x000fca0000004100 */
[----:B------:R-:W-:Y:S02]  /*3720*/  FFMA R25, R26, R7, R25 ;  /* 0x000000071a197223 */ /* 0x000fe40000000019 */
[----:B------:R-:W2:Y:S01]  /*3730*/  LDG.E.U16.CONSTANT R7, desc[UR4][R2.64+0x15c] ;  /* 0x00015c0402077981 */ /* 0x000ea2000c1e9500 */
[----:B------:R-:W-:-:S03]  /*3740*/  HADD2.F32 R26, -RZ, R8.H0_H0 ;  /* 0x20000008ff1a7230 */ /* 0x000fc60000004100 */
[----:B------:R-:W2:Y:S01]  /*3750*/  LDG.E.U16.CONSTANT R8, desc[UR4][R4.64+0x15c] ;  /* 0x00015c0404087981 */ /* 0x000ea2000c1e9500 */
[----:B------:R-:W-:-:S05]  /*3760*/  HADD2.F32 R10, -RZ, R10.H0_H0 ;  /* 0x2000000aff0a7230 */ /* 0x000fca0000004100 */
[----:B------:R-:W-:Y:S01]  /*3770*/  FFMA R25, R26, R10, R25 ;  /* 0x0000000a1a197223 */ /* 0x000fe20000000019 */
[----:B------:R-:W-:Y:S01]  /*3780*/  HADD2.F32 R26, -RZ, R11.H0_H0 ;  /* 0x2000000bff1a7230 */ /* 0x000fe20000004100 */
        /* <DEDUP_REMOVED lines=8> */
[----:B------:R-:W-:Y:S01]  /*3810*/  FFMA R25, R26, R14, R25 ;  /* 0x0000000e1a197223 */ /* 0x000fe20000000019 */
[----:B------:R-:W-:Y:S01]  /*3820*/  HADD2.F32 R26, -RZ, R15.H0_H0 ;  /* 0x2000000fff1a7230 */ /* 0x000fe20000004100 */
[----:B------:R-:W2:Y:S04]  /*3830*/  LDG.E.U16.CONSTANT R14, desc[UR4][R2.64+0x162] ;  /* 0x00016204020e7981 */ /* 0x000ea8000c1e9500 */
[----:B------:R-:W2:Y:S01]  /*3840*/  LDG.E.U16.CONSTANT R15, desc[UR4][R4.64+0x162] ;  /* 0x00016204040f7981 */ /* 0x000ea2000c1e9500 */
[----:B------:R-:W-:-:S05]  /*3850*/  HADD2.F32 R20, -RZ, R20.H0_H0 ;  /* 0x20000014ff147230 */ /* 0x000fca0000004100 */
[----:B------:R-:W-:Y:S02]  /*3860*/  FFMA R25, R26, R20, R25 ;  /* 0x000000141a197223 */ /* 0x000fe40000000019 */
[----:B------:R-:W2:Y:S01]  /*3870*/  LDG.E.U16.CONSTANT R20, desc[UR4][R4.64+0x164] ;  /* 0x0001640404147981 */ /* 0x000ea2000c1e9500 */
[----:B------:R-:W-:Y:S02]  /*3880*/  HADD2.F32 R26, -RZ, R21.H0_H0 ;  /* 0x20000015ff1a7230 */ /* 0x000fe40000004100 */
[----:B------:R-:W-:Y:S01]  /*3890*/  HADD2.F32 R22, -RZ, R22.H0_H0 ;  /* 0x20000016ff167230 */ /* 0x000fe20000004100 */
[----:B------:R-:W2:Y:S01]  /*38a0*/  LDG.E.U16.CONSTANT R21, desc[UR4][R2.64+0x166] ;  /* 0x0001660402157981 */ /* 0x000ea2000c1e9500 */
[----:B------:R-:W-:Y:S02]  /*38b0*/  HADD2.F32 R24, -RZ, R24.H0_H0 ;  /* 0x20000018ff187230 */ /* 0x000fe40000004100 */
[----:B------:R-:W-:Y:S02]  /*38c0*/  HADD2.F32 R23, -RZ, R23.H0_H0 ;  /* 0x20000017ff177230 */ /* 0x000fe40000004100 */
[----:B------:R-:W-:-:S02]  /*38d0*/  FFMA R25, R26, R22, R25 ;  /* 0x000000161a197223 */ /* 0x000fc40000000019 */
[----:B------:R-:W2:Y:S02]  /*38e0*/  LDG.E.U16.CONSTANT R22, desc[UR4][R4.64+0x166] ;  /* 0x0001660404167981 */ /* 0x000ea4000c1e9500 */
[----:B------:R-:W-:Y:S02]  /*38f0*/  FFMA R25, R24, R23, R25 ;  /* 0x0000001718197223 */ /* 0x000fe40000000019 */
[----:B------:R-:W2:Y:S04]  /*3900*/  LDG.E.U16.CONSTANT R23, desc[UR4][R2.64+0x168] ;  /* 0x0001680402177981 */ /* 0x000ea8000c1e9500 */
[----:B------:R-:W2:Y:S01]  /*3910*/  LDG.E.U16.CONSTANT R24, desc[UR4][R4.64+0x168] ;  /* 0x0001680404187981 */ /* 0x000ea2000c1e9500 */
[----:B---3--:R-:W-:-:S03]  /*3920*/  HADD2.F32 R26, -RZ, R17.H0_H0 ;  /* 0x20000011ff1a7230 */ /* 0x008fc60000004100 */
[----:B------:R-:W3:Y:S01]  /*3930*/  LDG.E.U16.CONSTANT R17, desc[UR4][R2.64+0x16a] ;  /* 0x00016a0402117981 */ /* 0x000ee2000c1e9500 */
[----:B----4-:R-:W-:-:S05]  /*3940*/  HADD2.F32 R16, -RZ, R16.H0_H0 ;  /* 0x20000010ff107230 */ /* 0x010fca0000004100 */
[----:B------:R-:W-:Y:S02]  /*3950*/  FFMA R25, R26, R16, R25 ;  /* 0x000000101a197223 */ /* 0x000fe40000000019 */
[----:B------:R-:W4:Y:S01]  /*3960*/  LDG.E.U16.CONSTANT R16, desc[UR4][R4.64+0x16a] ;  /* 0x00016a0404107981 */ /* 0x000f22000c1e9500 */
[----:B-----5:R-:W-:Y:S02]  /*3970*/  HADD2.F32 R18, -RZ, R18.H0_H0 ;  /* 0x20000012ff127230 */ /* 0x020fe40000004100 */
[----:B--2---:R-:W-:-:S05]  /*3980*/  HADD2.F32 R0, -RZ, R0.H0_H0 ;  /* 0x20000000ff007230 */ /* 0x004fca0000004100 */
[----:B------:R-:W-:Y:S02]  /*3990*/  FFMA R18, R18, R0, R25 ;  /* 0x0000000012127223 */ /* 0x000fe40000000019 */
[----:B------:R-:W2:Y:S01]  /*39a0*/  LDG.E.U16.CONSTANT R0, desc[UR4][R2.64+0x16c] ;  /* 0x00016c0402007981 */ /* 0x000ea2000c1e9500 */
[----:B------:R-:W-:-:S03]  /*39b0*/  HADD2.F32 R25, -RZ, R7.H0_H0 ;  /* 0x20000007ff197230 */ /* 0x000fc60000004100 */
        /* <DEDUP_REMOVED lines=19> */
[----:B------:R-:W-:-:S03]  /*3af0*/  HADD2.F32 R26, -RZ, R19.H0_H0 ;  /* 0x20000013ff1a7230 */ /* 0x000fc60000004100 */
[----:B------:R-:W5:Y:S01]  /*3b00*/  LDG.E.U16.CONSTANT R15, desc[UR4][R4.64+0x174] ;  /* 0x00017404040f7981 */ /* 0x000f62000c1e9500 */
[----:B------:R-:W-:-:S03]  /*3b10*/  HADD2.F32 R20, -RZ, R20.H0_H0 ;  /* 0x20000014ff147230 */ /* 0x000fc60000004100 */
[----:B------:R-:W5:Y:S02]  /*3b20*/  LDG.E.U16.CONSTANT R19, desc[UR4][R2.64+0x176] ;  /* 0x0001760402137981 */ /* 0x000f64000c1e9500 */
[----:B------:R-:W-:Y:S02]  /*3b30*/  FFMA R25, R26, R20, R25 ;  /* 0x000000141a197223 */ /* 0x000fe40000000019 */
[----:B------:R-:W5:Y:S01]  /*3b40*/  LDG.E.U16.CONSTANT R20, desc[UR4][R4.64+0x176] ;  /* 0x0001760404147981 */ /* 0x000f62000c1e9500 */
[----:B------:R-:W-:Y:S02]  /*3b50*/  HADD2.F32 R26, -RZ, R21.H0_H0 ;  /* 0x20000015ff1a7230 */ /* 0x000fe40000004100 */
[----:B------:R-:W-:Y:S01]  /*3b60*/  HADD2.F32 R22, -RZ, R22.H0_H0 ;  /* 0x20000016ff167230 */ /* 0x000fe20000004100 */
[----:B------:R-:W5:Y:S01]  /*3b70*/  LDG.E.U16.CONSTANT R21, desc[UR4][R2.64+0x178] ;  /* 0x0001780402157981 */ /* 0x000f62000c1e9500 */
[----:B------:R-:W-:-:S03]  /*3b80*/  HADD2.F32 R24, -RZ, R24.H0_H0 ;  /* 0x20000018ff187230 */ /* 0x000fc60000004100 */
[----:B------:R-:W-:Y:S01]  /*3b90*/  FFMA R25, R26, R22, R25 ;  /* 0x000000161a197223 */ /* 0x000fe20000000019 */
[----:B------:R-:W-:Y:S01]  /*3ba0*/  HADD2.F32 R26, -RZ, R23.H0_H0 ;  /* 0x20000017ff1a7230 */ /* 0x000fe20000004100 */
[----:B------:R-:W5:Y:S04]  /*3bb0*/  LDG.E.U16.CONSTANT R22, desc[UR4][R4.64+0x178] ;  /* 0x0001780404167981 */ /* 0x000f68000c1e9500 */
[----:B------:R-:W-:Y:S01]  /*3bc0*/  FFMA R25, R26, R24, R25 ;  /* 0x000000181a197223 */ /* 0x000fe20000000019 */
        /* <DEDUP_REMOVED lines=8> */
[----:B-----5:R-:W-:-:S05]  /*3c50*/  HADD2.F32 R7, -RZ, R7.H0_H0 ;  /* 0x20000007ff077230 */ /* 0x020fca0000004100 */
        /* <DEDUP_REMOVED lines=31> */
[----:B------:R-:W-:Y:S01]  /*3e50*/  FFMA R25, R26, R22, R25 ;  /* 0x000000161a197223 */ /* 0x000fe20000000019 */
[----:B------:R-:W-:Y:S01]  /*3e60*/  HADD2.F32 R26, -RZ, R23.H0_H0 ;  /* 0x20000017ff1a7230 */ /* 0x000fe20000004100 */
[----:B------:R-:W5:Y:S01]  /*3e70*/  LDG.E.U16.CONSTANT R22, desc[UR4][R4.64+0x18a] ;  /* 0x00018a0404167981 */ /* 0x000f62000c1e9500 */
[----:B------:R-:W-:-:S03]  /*3e80*/  HADD2.F32 R24, -RZ, R24.H0_H0 ;  /* 0x20000018ff187230 */ /* 0x000fc60000004100 */
[----:B------:R-:W5:Y:S02]  /*3e90*/  LDG.E.U16.CONSTANT R23, desc[UR4][R4.64+0x18c] ;  /* 0x00018c0404177981 */ /* 0x000f64000c1e9500 */
        /* <DEDUP_REMOVED lines=31> */
[----:B------:R-:W5:Y:S01]  /*4090*/  LDG.E.U16.CONSTANT R18, desc[UR4][R4.64+0x198] ;  /* 0x0001980404127981 */ /* 0x000f62000c1e9500 */
[----:B------:R-:W-:Y:S02]  /*40a0*/  HADD2.F32 R26, -RZ, R19.H0_H0 ;  /* 0x20000013ff1a7230 */ /* 0x000fe40000004100 */
[----:B------:R-:W-:Y:S01]  /*40b0*/  HADD2.F32 R20, -RZ, R20.H0_H0 ;  /* 0x20000014ff147230 */ /* 0x000fe20000004100 */
[----:B------:R-:W5:Y:S04]  /*40c0*/  LDG.E.U16.CONSTANT R19, desc[UR4][R2.64+0x19a] ;  /* 0x00019a0402137981 */ /* 0x000f68000c1e9500 */
[----:B------:R-:W-:Y:S02]  /*40d0*/  FFMA R25, R26, R20, R25 ;  /* 0x000000141a197223 */ /* 0x000fe40000000019 */
[----:B------:R-:W5:Y:S01]  /*40e0*/  LDG.E.U16.CONSTANT R20, desc[UR4][R4.64+0x19a] ;  /* 0x00019a0404147981 */ /* 0x000f62000c1e9500 */
[----:B------:R-:W-:-:S02]  /*40f0*/  HADD2.F32 R26, -RZ, R21.H0_H0 ;  /* 0x20000015ff1a7230 */ /* 0x000fc40000004100 */
[----:B------:R-:W-:Y:S01]  /*4100*/  HADD2.F32 R22, -RZ, R22.H0_H0 ;  /* 0x20000016ff167230 */ /* 0x000fe20000004100 */
[----:B------:R-:W5:Y:S01]  /*4110*/  LDG.E.U16.CONSTANT R21, desc[UR4][R2.64+0x19c] ;  /* 0x00019c0402157981 */ /* 0x000f62000c1e9500 */
        /* <DEDUP_REMOVED lines=18> */
[----:B------:R-:W-:Y:S02]  /*4240*/  HADD2.F32 R10, -RZ, R10.H0_H0 ;  /* 0x2000000aff0a7230 */ /* 0x000fe40000004100 */
[----:B------:R-:W-:-:S03]  /*4250*/  HADD2.F32 R26, -RZ, R11.H0_H0 ;  /* 0x2000000bff1a7230 */ /* 0x000fc60000004100 */
[----:B------:R-:W-:Y:S01]  /*4260*/  FFMA R25, R8, R10, R25 ;  /* 0x0000000a08197223 */ /* 0x000fe20000000019 */
[----:B------:R-:W5:Y:S01]  /*4270*/  LDG.E.U16.CONSTANT R11, desc[UR4][R2.64+0x1a6] ;  /* 0x0001a604020b7981 */ /* 0x000f62000c1e9500 */
[----:B------:R-:W-:-:S03]  /*4280*/  HADD2.F32 R12, -RZ, R12.H0_H0 ;  /* 0x2000000cff0c7230 */ /* 0x000fc60000004100 */
        /* <DEDUP_REMOVED lines=21> */
[----:B------:R-:W5:Y:S04]  /*43e0*/  LDG.E.U16.CONSTANT R21, desc[UR4][R2.64+0x1ae] ;  /* 0x0001ae0402157981 */ /* 0x000f68000c1e9500 */
[----:B------:R-:W-:Y:S01]  /*43f0*/  FFMA R25, R26, R22, R25 ;  /* 0x000000161a197223 */ /* 0x000fe20000000019 */
[----:B------:R-:W-:Y:S01]  /*4400*/  HADD2.F32 R24, -RZ, R24.H0_H0 ;  /* 0x20000018ff187230 */ /* 0x000fe20000004100 */
[----:B------:R-:W5:Y:S01]  /*4410*/  LDG.E.U16.CONSTANT R22, desc[UR4][R4.64+0x1ae] ;  /* 0x0001ae0404167981 */ /* 0x000f62000c1e9500 */
[----:B------:R-:W-:-:S05]  /*4420*/  HADD2.F32 R23, -RZ, R23.H0_H0 ;  /* 0x20000017ff177230 */ /* 0x000fca0000004100 */
        /* <DEDUP_REMOVED lines=11> */
[----:B------:R-:W2:Y:S04]  /*44e0*/  LDG.E.U16.CONSTANT R7, desc[UR4][R2.64+0x1b4] ;  /* 0x0001b40402077981 */ /* 0x000ea8000c1e9500 */
        /* <DEDUP_REMOVED lines=28> */
[----:B------:R-:W5:Y:S01]  /*46b0*/  LDG.E.U16.CONSTANT R21, desc[UR4][R2.64+0x1c0] ;  /* 0x0001c00402157981 */ /* 0x000f62000c1e9500 */
[----:B------:R-:W-:-:S03]  /*46c0*/  HADD2.F32 R24, -RZ, R24.H0_H0 ;  /* 0x20000018ff187230 */ /* 0x000fc60000004100 */
[----:B------:R-:W-:Y:S02]  /*46d0*/  FFMA R25, R26, R22, R25 ;  /* 0x000000161a197223 */ /* 0x000fe40000000019 */
[----:B------:R-:W5:Y:S01]  /*46e0*/  LDG.E.U16.CONSTANT R22, desc[UR4][R4.64+0x1c0] ;  /* 0x0001c00404167981 */ /* 0x000f62000c1e9500 */
[----:B------:R-:W-:-:S05]  /*46f0*/  HADD2.F32 R23, -RZ, R23.H0_H0 ;  /* 0x20000017ff177230 */ /* 0x000fca0000004100 */
        /* <DEDUP_REMOVED lines=10> */
[----:B------:R-:W-:Y:S01]  /*47a0*/  FFMA R0, R26, R0, R25 ;  /* 0x000000001a007223 */ /* 0x000fe20000000019 */
[----:B------:R-:W-:Y:S02]  /*47b0*/  HADD2.F32 R7, -RZ, R8.H0_H0 ;  /* 0x20000008ff077230 */ /* 0x000fe40000004100 */
[----:B------:R-:W2:Y:S01]  /*47c0*/  LDG.E.U16.CONSTANT R8, desc[UR4][R2.64+0x1c8] ;  /* 0x0001c80402087981 */ /* 0x000ea2000c1e9500 */
[----:B------:R-:W-:Y:S02]  /*47d0*/  HADD2.F32 R11, -RZ, R11.H0_H0 ;  /* 0x2000000bff0b7230 */ /* 0x000fe40000004100 */
[----:B------:R-:W-:-:S03]  /*47e0*/  HADD2.F32 R10, -RZ, R10.H0_H0 ;  /* 0x2000000aff0a7230 */ /* 0x000fc60000004100 */
[----:B------:R-:W-:Y:S02]  /*47f0*/  FFMA R11, R7, R11, R0 ;  /* 0x0000000b070b7223 */ /* 0x000fe40000000000 */
[----:B------:R-:W5:Y:S01]  /*4800*/  LDG.E.U16.CONSTANT R7, desc[UR4][R2.64+0x1c6] ;  /* 0x0001c60402077981 */ /* 0x000f62000c1e9500 */
        /* <DEDUP_REMOVED lines=11> */
[----:B------:R-:W2:Y:S04]  /*48c0*/  LDG.E.U16.CONSTANT R10, desc[UR4][R4.64+0x1ca] ;  /* 0x0001ca04040a7981 */ /* 0x000ea8000c1e9500 */
[----:B------:R-:W2:Y:S01]  /*48d0*/  LDG.E.U16.CONSTANT R18, desc[UR4][R4.64+0x1cc] ;  /* 0x0001cc0404127981 */ /* 0x000ea2000c1e9500 */
[----:B------:R-:W-:-:S03]  /*48e0*/  FFMA R26, R26, R15, R13 ;  /* 0x0000000f1a1a7223 */ /* 0x000fc6000000000d */
[----:B------:R-:W2:Y:S01]  /*48f0*/  LDG.E.U16.CONSTANT R13, desc[UR4][R2.64+0x1ce] ;  /* 0x0001ce04020d7981 */ /* 0x000ea2000c1e9500 */
[----:B------:R-:W-:-:S03]  /*4900*/  HADD2.F32 R19, -RZ, R19.H0_H0 ;  /* 0x20000013ff137230 */ /* 0x000fc60000004100 */
[----:B------:R-:W2:Y:S01]  /*4910*/  LDG.E.U16.CONSTANT R15, desc[UR4][R4.64+0x1ce] ;  /* 0x0001ce04040f7981 */ /* 0x000ea2000c1e9500 */
[----:B------:R-:W-:-:S05]  /*4920*/  HADD2.F32 R20, -RZ, R20.H0_H0 ;  /* 0x20000014ff147230 */ /* 0x000fca0000004100 */
[----:B------:R-:W-:Y:S02]  /*4930*/  FFMA R26, R19, R20, R26 ;  /* 0x00000014131a7223 */ /* 0x000fe4000000001a */
[----:B------:R-:W2:Y:S04]  /*4940*/  LDG.E.U16.CONSTANT R19, desc[UR4][R2.64+0x1d0] ;  /* 0x0001d00402137981 */ /* 0x000ea8000c1e9500 */
[----:B------:R-:W2:Y:S01]  /*4950*/  LDG.E.U16.CONSTANT R20, desc[UR4][R4.64+0x1d0] ;  /* 0x0001d00404147981 */ /* 0x000ea2000c1e9500 */
[----:B------:R-:W-:Y:S02]  /*4960*/  HADD2.F32 R21, -RZ, R21.H0_H0 ;  /* 0x20000015ff157230 */ /* 0x000fe40000004100 */
[----:B------:R-:W-:Y:S02]  /*4970*/  HADD2.F32 R22, -RZ, R22.H0_H0 ;  /* 0x20000016ff167230 */ /* 0x000fe40000004100 */
[----:B------:R-:W-:-:S02]  /*4980*/  HADD2.F32 R23, -RZ, R23.H0_H0 ;  /* 0x20000017ff177230 */ /* 0x000fc40000004100 */
[----:B------:R-:W-:Y:S02]  /*4990*/  HADD2.F32 R24, -RZ, R24.H0_H0 ;  /* 0x20000018ff187230 */ /* 0x000fe40000004100 */
[----:B------:R-:W-:Y:S02]  /*49a0*/  FFMA R26, R21, R22, R26 ;  /* 0x00000016151a7223 */ /* 0x000fe4000000001a */
[----:B------:R-:W2:Y:S04]  /*49b0*/  LDG.E.U16.CONSTANT R21, desc[UR4][R2.64+0x1d2] ;  /* 0x0001d20402157981 */ /* 0x000ea8000c1e9500 */
[----:B------:R-:W2:Y:S01]  /*49c0*/  LDG.E.U16.CONSTANT R22, desc[UR4][R4.64+0x1d2] ;  /* 0x0001d20404167981 */ /* 0x000ea2000c1e9500 */
[----:B------:R-:W-:-:S03]  /*49d0*/  FFMA R26, R23, R24, R26 ;  /* 0x00000018171a7223 */ /* 0x000fc6000000001a */
[----:B------:R-:W2:Y:S04]  /*49e0*/  LDG.E.U16.CONSTANT R24, desc[UR4][R2.64+0x1d4] ;  /* 0x0001d40402187981 */ /* 0x000ea8000c1e9500 */
[----:B------:R-:W2:Y:S01]  /*49f0*/  LDG.E.U16.CONSTANT R23, desc[UR4][R4.64+0x1d4] ;  /* 0x0001d40404177981 */ /* 0x000ea2000c1e9500 */
[----:B---3--:R-:W-:Y:S02]  /*4a00*/  HADD2.F32 R17, -RZ, R17.H0_H0 ;  /* 0x20000011ff117230 */ /* 0x008fe40000004100 */
[----:B----4-:R-:W-:Y:S02]  /*4a10*/  HADD2.F32 R25, -RZ, R16.H0_H0 ;  /* 0x20000010ff197230 */ /* 0x010fe40000004100 */
[----:B------:R-:W3:Y:S03]  /*4a20*/  LDG.E.U16.CONSTANT R16, desc[UR4][R2.64+0x1d6] ;  /* 0x0001d60402107981 */ /* 0x000ee6000c1e9500 */
[----:B------:R-:W-:-:S02]  /*4a30*/  FFMA R25, R25, R17, R26 ;  /* 0x0000001119197223 */ /* 0x000fc4000000001a */
[----:B------:R-:W4:Y:S01]  /*4a40*/  LDG.E.U16.CONSTANT R17, desc[UR4][R4.64+0x1d6] ;  /* 0x0001d60404117981 */ /* 0x000f22000c1e9500 */
[----:B-----5:R-:W-:Y:S02]  /*4a50*/  HADD2.F32 R26, -RZ, R7.H0_H0 ;  /* 0x20000007ff1a7230 */ /* 0x020fe40000004100 */
[----:B--2---:R-:W-:Y:S02]  /*4a60*/  HADD2.F32 R0, -RZ, R0.H0_H0 ;  /* 0x20000000ff007230 */ /* 0x004fe40000004100 */
[----:B------:R-:W-:Y:S02]  /*4a70*/  HADD2.F32 R7, -RZ, R8.H0_H0 ;  /* 0x20000008ff077230 */ /* 0x000fe40000004100 */
[----:B------:R-:W-:Y:S02]  /*4a80*/  HADD2.F32 R12, -RZ, R12.H0_H0 ;  /* 0x2000000cff0c7230 */ /* 0x000fe40000004100 */
[----:B------:R-:W-:Y:S01]  /*4a90*/  FFMA R0, R26, R0, R25 ;  /* 0x000000001a007223 */ /* 0x000fe20000000019 */
[----:B------:R-:W2:Y:S03]  /*4aa0*/  LDG.E.U16.CONSTANT R8, desc[UR4][R2.64+0x1de] ;  /* 0x0001de0402087981 */ /* 0x000ea6000c1e9500 */
[----:B------:R-:W-:Y:S01]  /*4ab0*/  FFMA R12, R7, R12, R0 ;  /* 0x0000000c070c7223 */ /* 0x000fe20000000000 */
[----:B------:R-:W-:Y:S01]  /*4ac0*/  HADD2.F32 R11, -RZ, R11.H0_H0 ;  /* 0x2000000bff0b7230 */ /* 0x000fe20000004100 */
[----:B------:R-:W5:Y:S01]  /*4ad0*/  LDG.E.U16.CONSTANT R0, desc[UR4][R2.64+0x1d8] ;  /* 0x0001d80402007981 */ /* 0x000f62000c1e9500 */
[----:B------:R-:W-:-:S03]  /*4ae0*/  HADD2.F32 R10, -RZ, R10.H0_H0 ;  /* 0x2000000aff0a7230 */ /* 0x000fc60000004100 */
[----:B------:R-:W2:Y:S01]  /*4af0*/  LDG.E.U16.CONSTANT R7, desc[UR4][R4.64+0x1d8] ;  /* 0x0001d80404077981 */ /* 0x000ea2000c1e9500 */
[----:B------:R-:W-:Y:S02]  /*4b00*/  HADD2.F32 R25, -RZ, R14.H0_H0 ;  /* 0x2000000eff197230 */ /* 0x000fe40000004100 */
[----:B------:R-:W-:Y:S02]  /*4b10*/  HADD2.F32 R18, -RZ, R18.H0_H0 ;  /* 0x20000012ff127230 */ /* 0x000fe40000004100 */
[----:B------:R-:W-:Y:S01]  /*4b20*/  FFMA R10, R11, R10, R12 ;  /* 0x0000000a0b0a7223 */ /* 0x000fe2000000000c */
[----:B------:R-:W2:Y:S01]  /*4b30*/  LDG.E.U16.CONSTANT R14, desc[UR4][R2.64+0x1dc] ;  /* 0x0001dc04020e7981 */ /* 0x000ea2000c1e9500 */
[----:B------:R-:W-:Y:S02]  /*4b40*/  HADD2.F32 R11, -RZ, R13.H0_H0 ;  /* 0x2000000dff0b7230 */ /* 0x000fe40000004100 */
[----:B------:R-:W-:Y:S01]  /*4b50*/  FFMA R10, R25, R18, R10 ;  /* 0x00000012190a7223 */ /* 0x000fe2000000000a */
[----:B------:R-:W2:Y:S01]  /*4b60*/  LDG.E.U16.CONSTANT R12, desc[UR4][R2.64+0x1da] ;  /* 0x0001da04020c7981 */ /* 0x000ea2000c1e9500 */
[----:B------:R-:W-:-:S03]  /*4b70*/  HADD2.F32 R15, -RZ, R15.H0_H0 ;  /* 0x2000000fff0f7230 */ /* 0x000fc60000004100 */
[----:B------:R-:W2:Y:S02]  /*4b80*/  LDG.E.U16.CONSTANT R13, desc[UR4][R4.64+0x1da] ;  /* 0x0001da04040d7981 */ /* 0x000ea4000c1e9500 */
[----:B------:R-:W-:Y:S02]  /*4b90*/  FFMA R15, R11, R15, R10 ;  /* 0x0000000f0b0f7223 */ /* 0x000fe4000000000a */
[----:B------:R-:W2:Y:S01]  /*4ba0*/  LDG.E.U16.CONSTANT R11, desc[UR4][R4.64+0x1dc] ;  /* 0x0001dc04040b7981 */ /* 0x000ea2000c1e9500 */
[----:B------:R-:W-:-:S03]  /*4bb0*/  HADD2.F32 R18, -RZ, R19.H0_H0 ;  /* 0x20000013ff127230 */ /* 0x000fc60000004100 */
        /* <DEDUP_REMOVED lines=23> */
[----:B--2---:R-:W-:-:S05]  /*4d30*/  HADD2.F32 R7, -RZ, R7.H0_H0 ;  /* 0x20000007ff077230 */ /* 0x004fca0000004100 */
[----:B------:R-:W-:Y:S01]  /*4d40*/  FFMA R0, R0, R7, R25 ;  /* 0x0000000700007223 */ /* 0x000fe20000000019 */
[----:B------:R-:W-:Y:S02]  /*4d50*/  HADD2.F32 R7, -RZ, R12.H0_H0 ;  /* 0x2000000cff077230 */ /* 0x000fe40000004100 */
[----:B------:R-:W-:Y:S02]  /*4d60*/  HADD2.F32 R13, -RZ, R13.H0_H0 ;  /* 0x2000000dff0d7230 */ /* 0x000fe40000004100 */
[----:B------:R-:W-:Y:S02]  /*4d70*/  HADD2.F32 R25, -RZ, R14.H0_H0 ;  /* 0x2000000eff197230 */ /* 0x000fe40000004100 */
[----:B------:R-:W-:Y:S02]  /*4d80*/  HADD2.F32 R8, -RZ, R8.H0_H0 ;  /* 0x20000008ff087230 */ /* 0x000fe40000004100 */
[----:B------:R-:W-:Y:S01]  /*4d90*/  FFMA R0, R7, R13, R0 ;  /* 0x0000000d07007223 */ /* 0x000fe20000000000 */
[----:B------:R-:W-:Y:S01]  /*4da0*/  HADD2.F32 R11, -RZ, R11.H0_H0 ;  /* 0x2000000bff0b7230 */ /* 0x000fe20000004100 */
[----:B------:R-:W2:Y:S01]  /*4db0*/  LDG.E.U16.CONSTANT R7, desc[UR4][R4.64+0x1ea] ;  /* 0x0001ea0404077981 */ /* 0x000ea2000c1e9500 */
[----:B------:R-:W-:-:S03]  /*4dc0*/  HADD2.F32 R10, -RZ, R10.H0_H0 ;  /* 0x2000000aff0a7230 */ /* 0x000fc60000004100 */
[----:B------:R-:W-:Y:S01]  /*4dd0*/  FFMA R11, R25, R11, R0 ;  /* 0x0000000b190b7223 */ /* 0x000fe20000000000 */
[----:B------:R-:W5:Y:S01]  /*4de0*/  LDG.E.U16.CONSTANT R14, desc[UR4][R2.64+0x1ee] ;  /* 0x0001ee04020e7981 */ /* 0x000f62000c1e9500 */
[----:B------:R-:W-:-:S03]  /*4df0*/  HADD2.F32 R19, -RZ, R19.H0_H0 ;  /* 0x20000013ff137230 */ /* 0x000fc60000004100 */
[----:B------:R-:W5:Y:S01]  /*4e00*/  LDG.E.U16.CONSTANT R0, desc[UR4][R2.64+0x1ea] ;  /* 0x0001ea0402007981 */ /* 0x000f62000c1e9500 */
[----:B------:R-:W-:Y:S02]  /*4e10*/  HADD2.F32 R12, -RZ, R15.H0_H0 ;  /* 0x2000000fff0c7230 */ /* 0x000fe40000004100 */
[----:B------:R-:W-:Y:S02]  /*4e20*/  FFMA R11, R8, R10, R11 ;  /* 0x0000000a080b7223 */ /* 0x000fe4000000000b */
[----:B------:R-:W5:Y:S01]  /*4e30*/  LDG.E.U16.CONSTANT R10, desc[UR4][R2.64+0x1ec] ;  /* 0x0001ec04020a7981 */ /* 0x000f62000c1e9500 */
[----:B------:R-:W-:Y:S02]  /*4e40*/  HADD2.F32 R18, -RZ, R18.H0_H0 ;  /* 0x20000012ff127230 */ /* 0x000fe40000004100 */
[----:B------:R-:W-:Y:S01]  /*4e50*/  FFMA R11, R12, R19, R11 ;  /* 0x000000130c0b7223 */ /* 0x000fe2000000000b */
        /* <DEDUP_REMOVED lines=8> */
[----:B------:R-:W5:Y:S01]  /*4ee0*/  LDG.E.U16.CONSTANT R18, desc[UR4][R2.64+0x1f2] ;  /* 0x0001f20402127981 */ /* 0x000f62000c1e9500 */
[----:B------:R-:W-:-:S03]  /*4ef0*/  HADD2.F32 R26, -RZ, R23.H0_H0 ;  /* 0x20000017ff1a7230 */ /* 0x000fc60000004100 */
[----:B------:R-:W5:Y:S01]  /*4f00*/  LDG.E.U16.CONSTANT R15, desc[UR4][R4.64+0x1f2] ;  /* 0x0001f204040f7981 */ /* 0x000f62000c1e9500 */
[----:B------:R-:W-:Y:S02]  /*4f10*/  HADD2.F32 R21, -RZ, R21.H0_H0 ;  /* 0x20000015ff157230 */ /* 0x000fe40000004100 */
[----:B------:R-:W-:Y:S01]  /*4f20*/  FFMA R19, R19, R24, R20 ;  /* 0x0000001813137223 */ /* 0x000fe20000000014 */
[----:B------:R-:W5:Y:S04]  /*4f30*/  LDG.E.U16.CONSTANT R23, desc[UR4][R2.64+0x1f4] ;  /* 0x0001f40402177981 */ /* 0x000f68000c1e9500 */
[----:B------:R-:W5:Y:S01]  /*4f40*/  LDG.E.U16.CONSTANT R22, desc[UR4][R4.64+0x1f4] ;  /* 0x0001f40404167981 */ /* 0x000f62000c1e9500 */
[----:B------:R-:W-:-:S03]  /*4f50*/  FFMA R26, R26, R21, R19 ;  /* 0x000000151a1a7223 */ /* 0x000fc60000000013 */
[----:B------:R-:W5:Y:S04]  /*4f60*/  LDG.E.U16.CONSTANT R21, desc[UR4][R2.64+0x1f6] ;  /* 0x0001f60402157981 */ /* 0x000f68000c1e9500 */
[----:B------:R-:W5:Y:S04]  /*4f70*/  LDG.E.U16.CONSTANT R20, desc[UR4][R4.64+0x1f6] ;  /* 0x0001f60404147981 */ /* 0x000f68000c1e9500 */
[----:B------:R-:W5:Y:S04]  /*4f80*/  LDG.E.U16.CONSTANT R19, desc[UR4][R2.64+0x1f8] ;  /* 0x0001f80402137981 */ /* 0x000f68000c1e9500 */
[----:B------:R-:W5:Y:S01]  /*4f90*/  LDG.E.U16.CONSTANT R24, desc[UR4][R2.64+0x1fa] ;  /* 0x0001fa0402187981 */ /* 0x000f62000c1e9500 */
[----:B---3--:R-:W-:-:S03]  /*4fa0*/  HADD2.F32 R25, -RZ, R17.H0_H0 ;  /* 0x20000011ff197230 */ /* 0x008fc60000004100 */
[----:B------:R-:W3:Y:S01]  /*4fb0*/  LDG.E.U16.CONSTANT R17, desc[UR4][R4.64+0x1f8] ;  /* 0x0001f80404117981 */ /* 0x000ee2000c1e9500 */
[----:B----4-:R-:W-:-:S05]  /*4fc0*/  HADD2.F32 R16, -RZ, R16.H0_H0 ;  /* 0x20000010ff107230 */ /* 0x010fca0000004100 */
[----:B------:R-:W-:Y:S02]  /*4fd0*/  FFMA R26, R25, R16, R26 ;  /* 0x00000010191a7223 */ /* 0x000fe4000000001a */
[----:B------:R-:W4:Y:S04]  /*4fe0*/  LDG.E.U16.CONSTANT R25, desc[UR4][R4.64+0x1fa] ;  /* 0x0001fa0404197981 */ /* 0x000f28000c1e9500 */
[----:B------:R0:W4:Y:S01]  /*4ff0*/  LDG.E.U16.CONSTANT R16, desc[UR4][R2.64+0x1fe] ;  /* 0x0001fe0402107981 */ /* 0x000122000c1e9500 */
[----:B------:R-:W-:Y:S01]  /*5000*/  USHF.R.S32.HI UR8, URZ, 0x1f, UR7 ;  /* 0x0000001fff087899 */ /* 0x000fe20008011407 */
[----:B------:R-:W-:Y:S02]  /*5010*/  HADD2.F32 R29, -RZ, R29.H0_H0 ;  /* 0x2000001dff1d7230 */ /* 0x000fe40000004100 */
[----:B------:R-:W-:-:S02]  /*5020*/  HADD2.F32 R28, -RZ, R28.H0_H0 ;  /* 0x2000001cff1c7230 */ /* 0x000fc40000004100 */
[----:B------:R-:W-:Y:S02]  /*5030*/  HADD2.F32 R27, -RZ, R27.H0_H0 ;  /* 0x2000001bff1b7230 */ /* 0x000fe40000004100 */
[----:B--2---:R-:W-:Y:S02]  /*5040*/  HADD2.F32 R7, -RZ, R7.H0_H0 ;  /* 0x20000007ff077230 */ /* 0x004fe40000004100 */
[----:B-----5:R-:W-:-:S05]  /*5050*/  HADD2.F32 R0, -RZ, R0.H0_H0 ;  /* 0x20000000ff007230 */ /* 0x020fca0000004100 */
[----:B------:R-:W-:Y:S01]  /*5060*/  FFMA R0, R0, R7, R26 ;  /* 0x0000000700007223 */ /* 0x000fe2000000001a */
[----:B------:R-:W-:Y:S02]  /*5070*/  HADD2.F32 R7, -RZ, R10.H0_H0 ;  /* 0x2000000aff077230 */ /* 0x000fe40000004100 */
[----:B------:R-:W-:Y:S02]  /*5080*/  HADD2.F32 R8, -RZ, R8.H0_H0 ;  /* 0x20000008ff087230 */ /* 0x000fe40000004100 */
[----:B------:R-:W-:Y:S02]  /*5090*/  HADD2.F32 R14, -RZ, R14.H0_H0 ;  /* 0x2000000eff0e7230 */ /* 0x000fe40000004100 */
[----:B------:R-:W-:Y:S02]  /*50a0*/  HADD2.F32 R13, -RZ, R13.H0_H0 ;  /* 0x2000000dff0d7230 */ /* 0x000fe40000004100 */
[----:B------:R-:W-:Y:S01]  /*50b0*/  FFMA R0, R7, R8, R0 ;  /* 0x0000000807007223 */ /* 0x000fe20000000000 */
[----:B0-----:R-:W-:-:S03]  /*50c0*/  HADD2.F32 R3, -RZ, R12.H0_H0 ;  /* 0x2000000cff037230 */ /* 0x001fc60000004100 */
[----:B------:R-:W-:Y:S01]  /*50d0*/  FFMA R0, R14, R13, R0 ;  /* 0x0000000d0e007223 */ /* 0x000fe20000000000 */
[----:B------:R-:W-:Y:S02]  /*50e0*/  HADD2.F32 R11, -RZ, R11.H0_H0 ;  /* 0x2000000bff0b7230 */ /* 0x000fe40000004100 */
[----:B------:R-:W-:-:S03]  /*50f0*/  HADD2.F32 R5, -RZ, R18.H0_H0 ;  /* 0x20000012ff057230 */ /* 0x000fc60000004100 */
        /* <DEDUP_REMOVED lines=10> */
[----:B------:R-:W-:Y:S01]  /*51a0*/  SHF.R.S32.HI R7, RZ, 0x1f, R6 ;  /* 0x0000001fff077819 */ /* 0x000fe20000011406 */
[----:B------:R-:W-:Y:S02]  /*51b0*/  HADD2.F32 R3, -RZ, R24.H0_H0 ;  /* 0x20000018ff037230 */ /* 0x000fe40000004100 */
[----:B---3--:R-:W-:-:S05]  /*51c0*/  HADD2.F32 R17, -RZ, R17.H0_H0 ;  /* 0x20000011ff117230 */ /* 0x008fca0000004100 */
[----:B------:R-:W-:Y:S01]  /*51d0*/  FFMA R0, R19, R17, R0 ;  /* 0x0000001113007223 */ /* 0x000fe20000000000 */
[----:B----4-:R-:W-:-:S05]  /*51e0*/  HADD2.F32 R25, -RZ, R25.H0_H0 ;  /* 0x20000019ff197230 */ /* 0x010fca0000004100 */
[----:B------:R-:W-:Y:S01]  /*51f0*/  FFMA R0, R3, R25, R0 ;  /* 0x0000001903007223 */ /* 0x000fe20000000000 */
[----:B------:R-:W-:-:S04]  /*5200*/  IMAD.WIDE.U32 R2, R9, UR7, R6 ;  /* 0x0000000709027c25 */ /* 0x000fc8000f8e0006 */
[----:B------:R-:W-:Y:S02]  /*5210*/  IMAD R9, R9, UR8, RZ ;  /* 0x0000000809097c24 */ /* 0x000fe4000f8e02ff */
[----:B------:R-:W-:Y:S01]  /*5220*/  FFMA R0, R29, R28, R0 ;  /* 0x0000001c1d007223 */ /* 0x000fe20000000000 */
[----:B------:R-:W-:Y:S01]  /*5230*/  HADD2.F32 R5, -RZ, R16.H0_H0 ;  /* 0x20000010ff057230 */ /* 0x000fe20000004100 */
[C---:B------:R-:W-:Y:S02]  /*5240*/  LEA R4, P0, R2.reuse, UR10, 0x2 ;  /* 0x0000000a02047c11 */ /* 0x040fe4000f8010ff */
[----:B------:R-:W-:Y:S02]  /*5250*/  IADD3 R3, PT, PT, R9, R3, RZ ;  /* 0x0000000309037210 */ /* 0x000fe40007ffe0ff */
[----:B------:R-:W-:Y:S02]  /*5260*/  FFMA R0, R5, R27, R0 ;  /* 0x0000001b05007223 */ /* 0x000fe40000000000 */
[----:B------:R-:W-:-:S02]  /*5270*/  LEA.HI.X R5, R2, UR11, R3, 0x2, P0 ;  /* 0x0000000b02057c11 */ /* 0x000fc400080f1403 */
[----:B------:R-:W-:-:S05]  /*5280*/  FMUL R3, R0, UR6 ;  /* 0x0000000600037c20 */ /* 0x000fca0008400000 */
[----:B------:R-:W-:Y:S01]  /*5290*/  STG.E desc[UR4][R4.64], R3 ;  /* 0x0000000304007986 */ /* 0x000fe2000c101904 */
[----:B------:R-:W-:Y:S05]  /*52a0*/  EXIT ;  /* 0x000000000000794d */ /* 0x000fea0003800000 */
.L_x_110:
        /* <DEDUP_REMOVED lines=13> */
.L_x_117:


//--------------------- .nv.shared._Z18flash_attn_fwd_256ILi8ELi32ELb1EEvPK6__halfS2_S2_PS0_iif --------------------------
	.section	.nv.shared._Z18flash_attn_fwd_256ILi8ELi32ELb1EEvPK6__halfS2_S2_PS0_iif,"aw",@nobits
	.sectionflags	@""
	.align	16
	.zero		1024


//--------------------- .nv.shared.reserved.0     --------------------------
	.section	.nv.shared.reserved.0,"aw",@nobits
	.weak		__nv_reservedSMEM_offset_0_alias
	.size		__nv_reservedSMEM_offset_0_alias, 0, 64
	.other		__nv_reservedSMEM_offset_0_alias,@"STO_CUDA_RESERVED_SHARED STV_DEFAULT"
__nv_reservedSMEM_offset_0_alias:
	.zero		0
	.zero		64


//--------------------- .nv.shared._Z36vanilla_softmax_pv_256_causal_2passSPKfPK6__halfPS1_ii --------------------------
	.section	.nv.shared._Z36vanilla_softmax_pv_256_causal_2passSPKfPK6__halfPS1_ii,"aw",@nobits
	.sectionflags	@""
	.align	16
	.zero		1024


//--------------------- .nv.shared._Z36vanilla_softmax_pv_256_causal_3passSPKfPK6__halfPS1_ii --------------------------
	.section	.nv.shared._Z36vanilla_softmax_pv_256_causal_3passSPKfPK6__halfPS1_ii,"aw",@nobits
	.sectionflags	@""
	.align	16
	.zero		1024


//--------------------- .nv.shared._Z25vanilla_scores_256_causalPK6__halfS1_Pfiif --------------------------
	.section	.nv.shared._Z25vanilla_scores_256_causalPK6__halfS1_Pfiif,"aw",@nobits
	.sectionflags	@""
	.align	16
	.zero		1024


//--------------------- .nv.constant0._Z18flash_attn_fwd_256ILi8ELi32ELb1EEvPK6__halfS2_S2_PS0_iif --------------------------
	.section	.nv.constant0._Z18flash_attn_fwd_256ILi8ELi32ELb1EEvPK6__halfS2_S2_PS0_iif,"a",@progbits
	.sectionflags	@""
	.align	4
.nv.constant0._Z18flash_attn_fwd_256ILi8ELi32ELb1EEvPK6__halfS2_S2_PS0_iif:
	.zero		940


//--------------------- .nv.constant0._Z36vanilla_softmax_pv_256_causal_2passSPKfPK6__halfPS1_ii --------------------------
	.section	.nv.constant0._Z36vanilla_softmax_pv_256_causal_2passSPKfPK6__halfPS1_ii,"a",@progbits
	.sectionflags	@""
	.align	4
.nv.constant0._Z36vanilla_softmax_pv_256_causal_2passSPKfPK6__halfPS1_ii:
	.zero		928


//--------------------- .nv.constant0._Z36vanilla_softmax_pv_256_causal_3passSPKfPK6__halfPS1_ii --------------------------
	.section	.nv.constant0._Z36vanilla_softmax_pv_256_causal_3passSPKfPK6__halfPS1_ii,"a",@progbits
	.sectionflags	@""
	.align	4
.nv.constant0._Z36vanilla_softmax_pv_256_causal_3passSPKfPK6__halfPS1_ii:
	.zero		928


//--------------------- .nv.constant0._Z25vanilla_scores_256_causalPK6__halfS1_Pfiif --------------------------
	.section	.nv.constant0._Z25vanilla_scores_256_causalPK6__halfS1_Pfiif,"a",@progbits
	.sectionflags	@""
	.align	4
.nv.constant0._Z25vanilla_scores_256_causalPK6__halfS1_Pfiif:
	.zero		932


//--------------------- SYMBOLS --------------------------

	.type		.nv.reservedSmem.offset0,@object
	.size		.nv.reservedSmem.offset0,0x4
	.type		.nv.reservedSmem.cap,@object
	.size		.nv.reservedSmem.cap,0x4
